//
// Generated by NVIDIA NVVM Compiler
//
// Compiler Build ID: CL-36424714
// Cuda compilation tools, release 13.0, V13.0.88
// Based on NVVM 20.0.0
//

.version 9.0
.target sm_100
.address_size 64

	// .globl	_Z18matrix_multiKernel6MatrixS_S_
// _ZZ18matrix_multiKernel6MatrixS_S_E2As has been demoted
// _ZZ18matrix_multiKernel6MatrixS_S_E2Bs has been demoted

.visible .entry _Z18matrix_multiKernel6MatrixS_S_(
	.param .align 8 .b8 _Z18matrix_multiKernel6MatrixS_S__param_0[24],
	.param .align 8 .b8 _Z18matrix_multiKernel6MatrixS_S__param_1[24],
	.param .align 8 .b8 _Z18matrix_multiKernel6MatrixS_S__param_2[24]
)
{
	.reg .pred 	%p<8>;
	.reg .b32 	%r<82>;
	.reg .b32 	%f<368>;
	.reg .b64 	%rd<70>;
	// demoted variable
	.shared .align 4 .b8 _ZZ18matrix_multiKernel6MatrixS_S_E2As[1024];
	// demoted variable
	.shared .align 4 .b8 _ZZ18matrix_multiKernel6MatrixS_S_E2Bs[1024];
	ld.param.u64 	%rd7, [_Z18matrix_multiKernel6MatrixS_S__param_2+16];
	ld.param.u32 	%r43, [_Z18matrix_multiKernel6MatrixS_S__param_2+8];
	ld.param.u64 	%rd6, [_Z18matrix_multiKernel6MatrixS_S__param_1+16];
	ld.param.u32 	%r40, [_Z18matrix_multiKernel6MatrixS_S__param_1+8];
	ld.param.u64 	%rd5, [_Z18matrix_multiKernel6MatrixS_S__param_0+16];
	ld.param.u32 	%r37, [_Z18matrix_multiKernel6MatrixS_S__param_0+8];
	ld.param.v2.u32 	{%r35, %r36}, [_Z18matrix_multiKernel6MatrixS_S__param_0];
	mov.u32 	%r44, %ctaid.y;
	mov.u32 	%r45, %ctaid.x;
	shl.b32 	%r1, %r44, 4;
	shl.b32 	%r2, %r45, 4;
	mov.u32 	%r3, %tid.y;
	mov.u32 	%r4, %tid.x;
	shr.s32 	%r46, %r35, 31;
	shr.u32 	%r47, %r46, 28;
	add.s32 	%r48, %r35, %r47;
	shr.s32 	%r5, %r48, 4;
	setp.lt.s32 	%p1, %r35, 16;
	mov.f32 	%f367, 0f00000000;
	@%p1 bra 	$L__BB0_9;
	cvta.to.global.u64 	%rd1, %rd5;
	mul.lo.s32 	%r6, %r1, %r37;
	cvta.to.global.u64 	%rd2, %rd6;
	shl.b32 	%r8, %r40, 4;
	mad.lo.s32 	%r50, %r37, %r3, %r4;
	cvt.s64.s32 	%rd3, %r50;
	shl.b32 	%r51, %r3, 6;
	mov.u32 	%r52, _ZZ18matrix_multiKernel6MatrixS_S_E2As;
	add.s32 	%r9, %r52, %r51;
	shl.b32 	%r53, %r4, 2;
	add.s32 	%r10, %r9, %r53;
	mad.lo.s32 	%r54, %r40, %r3, %r4;
	cvt.s64.s32 	%rd4, %r54;
	mov.u32 	%r55, _ZZ18matrix_multiKernel6MatrixS_S_E2Bs;
	add.s32 	%r12, %r55, %r53;
	add.s32 	%r11, %r12, %r51;
	add.s32 	%r56, %r5, -1;
	and.b32  	%r13, %r5, 3;
	setp.lt.u32 	%p2, %r56, 3;
	mov.f32 	%f367, 0f00000000;
	mov.b32 	%r81, 0;
	@%p2 bra 	$L__BB0_4;
	and.b32  	%r57, %r5, 134217724;
	neg.s32 	%r79, %r57;
	add.s32 	%r78, %r6, 32;
	add.s32 	%r77, %r8, %r2;
	shl.b32 	%r58, %r40, 5;
	add.s32 	%r76, %r58, %r2;
	mad.lo.s32 	%r75, %r40, 48, %r2;
	mov.f32 	%f367, 0f00000000;
	mov.u32 	%r74, %r2;
$L__BB0_3:
	.pragma "nounroll";
	and.b32  	%r81, %r5, 134217724;
	add.s32 	%r59, %r78, -32;
	cvt.s64.s32 	%rd8, %r59;
	cvt.s64.s32 	%rd9, %r74;
	add.s64 	%rd10, %rd8, %rd3;
	shl.b64 	%rd11, %rd10, 2;
	add.s64 	%rd12, %rd1, %rd11;
	ld.global.f32 	%f14, [%rd12];
	st.shared.f32 	[%r10], %f14;
	add.s64 	%rd13, %rd9, %rd4;
	shl.b64 	%rd14, %rd13, 2;
	add.s64 	%rd15, %rd2, %rd14;
	ld.global.f32 	%f15, [%rd15];
	st.shared.f32 	[%r11], %f15;
	bar.sync 	0;
	ld.shared.f32 	%f16, [%r9];
	ld.shared.f32 	%f17, [%r12];
	fma.rn.f32 	%f18, %f16, %f17, %f367;
	ld.shared.f32 	%f19, [%r9+4];
	ld.shared.f32 	%f20, [%r12+64];
	fma.rn.f32 	%f21, %f19, %f20, %f18;
	ld.shared.f32 	%f22, [%r9+8];
	ld.shared.f32 	%f23, [%r12+128];
	fma.rn.f32 	%f24, %f22, %f23, %f21;
	ld.shared.f32 	%f25, [%r9+12];
	ld.shared.f32 	%f26, [%r12+192];
	fma.rn.f32 	%f27, %f25, %f26, %f24;
	ld.shared.f32 	%f28, [%r9+16];
	ld.shared.f32 	%f29, [%r12+256];
	fma.rn.f32 	%f30, %f28, %f29, %f27;
	ld.shared.f32 	%f31, [%r9+20];
	ld.shared.f32 	%f32, [%r12+320];
	fma.rn.f32 	%f33, %f31, %f32, %f30;
	ld.shared.f32 	%f34, [%r9+24];
	ld.shared.f32 	%f35, [%r12+384];
	fma.rn.f32 	%f36, %f34, %f35, %f33;
	ld.shared.f32 	%f37, [%r9+28];
	ld.shared.f32 	%f38, [%r12+448];
	fma.rn.f32 	%f39, %f37, %f38, %f36;
	ld.shared.f32 	%f40, [%r9+32];
	ld.shared.f32 	%f41, [%r12+512];
	fma.rn.f32 	%f42, %f40, %f41, %f39;
	ld.shared.f32 	%f43, [%r9+36];
	ld.shared.f32 	%f44, [%r12+576];
	fma.rn.f32 	%f45, %f43, %f44, %f42;
	ld.shared.f32 	%f46, [%r9+40];
	ld.shared.f32 	%f47, [%r12+640];
	fma.rn.f32 	%f48, %f46, %f47, %f45;
	ld.shared.f32 	%f49, [%r9+44];
	ld.shared.f32 	%f50, [%r12+704];
	fma.rn.f32 	%f51, %f49, %f50, %f48;
	ld.shared.f32 	%f52, [%r9+48];
	ld.shared.f32 	%f53, [%r12+768];
	fma.rn.f32 	%f54, %f52, %f53, %f51;
	ld.shared.f32 	%f55, [%r9+52];
	ld.shared.f32 	%f56, [%r12+832];
	fma.rn.f32 	%f57, %f55, %f56, %f54;
	ld.shared.f32 	%f58, [%r9+56];
	ld.shared.f32 	%f59, [%r12+896];
	fma.rn.f32 	%f60, %f58, %f59, %f57;
	ld.shared.f32 	%f61, [%r9+60];
	ld.shared.f32 	%f62, [%r12+960];
	fma.rn.f32 	%f63, %f61, %f62, %f60;
	bar.sync 	0;
	add.s32 	%r60, %r78, -16;
	cvt.s64.s32 	%rd16, %r60;
	cvt.s64.s32 	%rd17, %r77;
	add.s64 	%rd18, %rd16, %rd3;
	shl.b64 	%rd19, %rd18, 2;
	add.s64 	%rd20, %rd1, %rd19;
	ld.global.f32 	%f64, [%rd20];
	st.shared.f32 	[%r10], %f64;
	add.s64 	%rd21, %rd17, %rd4;
	shl.b64 	%rd22, %rd21, 2;
	add.s64 	%rd23, %rd2, %rd22;
	ld.global.f32 	%f65, [%rd23];
	st.shared.f32 	[%r11], %f65;
	bar.sync 	0;
	ld.shared.f32 	%f66, [%r9];
	ld.shared.f32 	%f67, [%r12];
	fma.rn.f32 	%f68, %f66, %f67, %f63;
	ld.shared.f32 	%f69, [%r9+4];
	ld.shared.f32 	%f70, [%r12+64];
	fma.rn.f32 	%f71, %f69, %f70, %f68;
	ld.shared.f32 	%f72, [%r9+8];
	ld.shared.f32 	%f73, [%r12+128];
	fma.rn.f32 	%f74, %f72, %f73, %f71;
	ld.shared.f32 	%f75, [%r9+12];
	ld.shared.f32 	%f76, [%r12+192];
	fma.rn.f32 	%f77, %f75, %f76, %f74;
	ld.shared.f32 	%f78, [%r9+16];
	ld.shared.f32 	%f79, [%r12+256];
	fma.rn.f32 	%f80, %f78, %f79, %f77;
	ld.shared.f32 	%f81, [%r9+20];
	ld.shared.f32 	%f82, [%r12+320];
	fma.rn.f32 	%f83, %f81, %f82, %f80;
	ld.shared.f32 	%f84, [%r9+24];
	ld.shared.f32 	%f85, [%r12+384];
	fma.rn.f32 	%f86, %f84, %f85, %f83;
	ld.shared.f32 	%f87, [%r9+28];
	ld.shared.f32 	%f88, [%r12+448];
	fma.rn.f32 	%f89, %f87, %f88, %f86;
	ld.shared.f32 	%f90, [%r9+32];
	ld.shared.f32 	%f91, [%r12+512];
	fma.rn.f32 	%f92, %f90, %f91, %f89;
	ld.shared.f32 	%f93, [%r9+36];
	ld.shared.f32 	%f94, [%r12+576];
	fma.rn.f32 	%f95, %f93, %f94, %f92;
	ld.shared.f32 	%f96, [%r9+40];
	ld.shared.f32 	%f97, [%r12+640];
	fma.rn.f32 	%f98, %f96, %f97, %f95;
	ld.shared.f32 	%f99, [%r9+44];
	ld.shared.f32 	%f100, [%r12+704];
	fma.rn.f32 	%f101, %f99, %f100, %f98;
	ld.shared.f32 	%f102, [%r9+48];
	ld.shared.f32 	%f103, [%r12+768];
	fma.rn.f32 	%f104, %f102, %f103, %f101;
	ld.shared.f32 	%f105, [%r9+52];
	ld.shared.f32 	%f106, [%r12+832];
	fma.rn.f32 	%f107, %f105, %f106, %f104;
	ld.shared.f32 	%f108, [%r9+56];
	ld.shared.f32 	%f109, [%r12+896];
	fma.rn.f32 	%f110, %f108, %f109, %f107;
	ld.shared.f32 	%f111, [%r9+60];
	ld.shared.f32 	%f112, [%r12+960];
	fma.rn.f32 	%f113, %f111, %f112, %f110;
	bar.sync 	0;
	add.s32 	%r61, %r78, 16;
	cvt.s64.s32 	%rd24, %r78;
	cvt.s64.s32 	%rd25, %r76;
	add.s64 	%rd26, %rd24, %rd3;
	shl.b64 	%rd27, %rd26, 2;
	add.s64 	%rd28, %rd1, %rd27;
	ld.global.f32 	%f114, [%rd28];
	st.shared.f32 	[%r10], %f114;
	add.s64 	%rd29, %rd25, %rd4;
	shl.b64 	%rd30, %rd29, 2;
	add.s64 	%rd31, %rd2, %rd30;
	ld.global.f32 	%f115, [%rd31];
	st.shared.f32 	[%r11], %f115;
	bar.sync 	0;
	ld.shared.f32 	%f116, [%r9];
	ld.shared.f32 	%f117, [%r12];
	fma.rn.f32 	%f118, %f116, %f117, %f113;
	ld.shared.f32 	%f119, [%r9+4];
	ld.shared.f32 	%f120, [%r12+64];
	fma.rn.f32 	%f121, %f119, %f120, %f118;
	ld.shared.f32 	%f122, [%r9+8];
	ld.shared.f32 	%f123, [%r12+128];
	fma.rn.f32 	%f124, %f122, %f123, %f121;
	ld.shared.f32 	%f125, [%r9+12];
	ld.shared.f32 	%f126, [%r12+192];
	fma.rn.f32 	%f127, %f125, %f126, %f124;
	ld.shared.f32 	%f128, [%r9+16];
	ld.shared.f32 	%f129, [%r12+256];
	fma.rn.f32 	%f130, %f128, %f129, %f127;
	ld.shared.f32 	%f131, [%r9+20];
	ld.shared.f32 	%f132, [%r12+320];
	fma.rn.f32 	%f133, %f131, %f132, %f130;
	ld.shared.f32 	%f134, [%r9+24];
	ld.shared.f32 	%f135, [%r12+384];
	fma.rn.f32 	%f136, %f134, %f135, %f133;
	ld.shared.f32 	%f137, [%r9+28];
	ld.shared.f32 	%f138, [%r12+448];
	fma.rn.f32 	%f139, %f137, %f138, %f136;
	ld.shared.f32 	%f140, [%r9+32];
	ld.shared.f32 	%f141, [%r12+512];
	fma.rn.f32 	%f142, %f140, %f141, %f139;
	ld.shared.f32 	%f143, [%r9+36];
	ld.shared.f32 	%f144, [%r12+576];
	fma.rn.f32 	%f145, %f143, %f144, %f142;
	ld.shared.f32 	%f146, [%r9+40];
	ld.shared.f32 	%f147, [%r12+640];
	fma.rn.f32 	%f148, %f146, %f147, %f145;
	ld.shared.f32 	%f149, [%r9+44];
	ld.shared.f32 	%f150, [%r12+704];
	fma.rn.f32 	%f151, %f149, %f150, %f148;
	ld.shared.f32 	%f152, [%r9+48];
	ld.shared.f32 	%f153, [%r12+768];
	fma.rn.f32 	%f154, %f152, %f153, %f151;
	ld.shared.f32 	%f155, [%r9+52];
	ld.shared.f32 	%f156, [%r12+832];
	fma.rn.f32 	%f157, %f155, %f156, %f154;
	ld.shared.f32 	%f158, [%r9+56];
	ld.shared.f32 	%f159, [%r12+896];
	fma.rn.f32 	%f160, %f158, %f159, %f157;
	ld.shared.f32 	%f161, [%r9+60];
	ld.shared.f32 	%f162, [%r12+960];
	fma.rn.f32 	%f163, %f161, %f162, %f160;
	bar.sync 	0;
	cvt.s64.s32 	%rd32, %r61;
	cvt.s64.s32 	%rd33, %r75;
	add.s64 	%rd34, %rd32, %rd3;
	shl.b64 	%rd35, %rd34, 2;
	add.s64 	%rd36, %rd1, %rd35;
	ld.global.f32 	%f164, [%rd36];
	st.shared.f32 	[%r10], %f164;
	add.s64 	%rd37, %rd33, %rd4;
	shl.b64 	%rd38, %rd37, 2;
	add.s64 	%rd39, %rd2, %rd38;
	ld.global.f32 	%f165, [%rd39];
	st.shared.f32 	[%r11], %f165;
	bar.sync 	0;
	ld.shared.f32 	%f166, [%r9];
	ld.shared.f32 	%f167, [%r12];
	fma.rn.f32 	%f168, %f166, %f167, %f163;
	ld.shared.f32 	%f169, [%r9+4];
	ld.shared.f32 	%f170, [%r12+64];
	fma.rn.f32 	%f171, %f169, %f170, %f168;
	ld.shared.f32 	%f172, [%r9+8];
	ld.shared.f32 	%f173, [%r12+128];
	fma.rn.f32 	%f174, %f172, %f173, %f171;
	ld.shared.f32 	%f175, [%r9+12];
	ld.shared.f32 	%f176, [%r12+192];
	fma.rn.f32 	%f177, %f175, %f176, %f174;
	ld.shared.f32 	%f178, [%r9+16];
	ld.shared.f32 	%f179, [%r12+256];
	fma.rn.f32 	%f180, %f178, %f179, %f177;
	ld.shared.f32 	%f181, [%r9+20];
	ld.shared.f32 	%f182, [%r12+320];
	fma.rn.f32 	%f183, %f181, %f182, %f180;
	ld.shared.f32 	%f184, [%r9+24];
	ld.shared.f32 	%f185, [%r12+384];
	fma.rn.f32 	%f186, %f184, %f185, %f183;
	ld.shared.f32 	%f187, [%r9+28];
	ld.shared.f32 	%f188, [%r12+448];
	fma.rn.f32 	%f189, %f187, %f188, %f186;
	ld.shared.f32 	%f190, [%r9+32];
	ld.shared.f32 	%f191, [%r12+512];
	fma.rn.f32 	%f192, %f190, %f191, %f189;
	ld.shared.f32 	%f193, [%r9+36];
	ld.shared.f32 	%f194, [%r12+576];
	fma.rn.f32 	%f195, %f193, %f194, %f192;
	ld.shared.f32 	%f196, [%r9+40];
	ld.shared.f32 	%f197, [%r12+640];
	fma.rn.f32 	%f198, %f196, %f197, %f195;
	ld.shared.f32 	%f199, [%r9+44];
	ld.shared.f32 	%f200, [%r12+704];
	fma.rn.f32 	%f201, %f199, %f200, %f198;
	ld.shared.f32 	%f202, [%r9+48];
	ld.shared.f32 	%f203, [%r12+768];
	fma.rn.f32 	%f204, %f202, %f203, %f201;
	ld.shared.f32 	%f205, [%r9+52];
	ld.shared.f32 	%f206, [%r12+832];
	fma.rn.f32 	%f207, %f205, %f206, %f204;
	ld.shared.f32 	%f208, [%r9+56];
	ld.shared.f32 	%f209, [%r12+896];
	fma.rn.f32 	%f210, %f208, %f209, %f207;
	ld.shared.f32 	%f211, [%r9+60];
	ld.shared.f32 	%f212, [%r12+960];
	fma.rn.f32 	%f367, %f211, %f212, %f210;
	bar.sync 	0;
	add.s32 	%r79, %r79, 4;
	add.s32 	%r78, %r78, 64;
	shl.b32 	%r62, %r40, 6;
	add.s32 	%r77, %r77, %r62;
	add.s32 	%r76, %r76, %r62;
	add.s32 	%r75, %r75, %r62;
	add.s32 	%r74, %r74, %r62;
	setp.ne.s32 	%p3, %r79, 0;
	@%p3 bra 	$L__BB0_3;
$L__BB0_4:
	setp.eq.s32 	%p4, %r13, 0;
	@%p4 bra 	$L__BB0_9;
	setp.eq.s32 	%p5, %r13, 1;
	@%p5 bra 	$L__BB0_7;
	shl.b32 	%r63, %r81, 4;
	add.s32 	%r64, %r63, %r6;
	cvt.s64.s32 	%rd40, %r64;
	mad.lo.s32 	%r65, %r8, %r81, %r2;
	cvt.s64.s32 	%rd41, %r65;
	add.s64 	%rd42, %rd40, %rd3;
	shl.b64 	%rd43, %rd42, 2;
	add.s64 	%rd44, %rd1, %rd43;
	ld.global.f32 	%f214, [%rd44];
	st.shared.f32 	[%r10], %f214;
	add.s64 	%rd45, %rd41, %rd4;
	shl.b64 	%rd46, %rd45, 2;
	add.s64 	%rd47, %rd2, %rd46;
	ld.global.f32 	%f215, [%rd47];
	st.shared.f32 	[%r11], %f215;
	bar.sync 	0;
	ld.shared.f32 	%f216, [%r9];
	ld.shared.f32 	%f217, [%r12];
	fma.rn.f32 	%f218, %f216, %f217, %f367;
	ld.shared.f32 	%f219, [%r9+4];
	ld.shared.f32 	%f220, [%r12+64];
	fma.rn.f32 	%f221, %f219, %f220, %f218;
	ld.shared.f32 	%f222, [%r9+8];
	ld.shared.f32 	%f223, [%r12+128];
	fma.rn.f32 	%f224, %f222, %f223, %f221;
	ld.shared.f32 	%f225, [%r9+12];
	ld.shared.f32 	%f226, [%r12+192];
	fma.rn.f32 	%f227, %f225, %f226, %f224;
	ld.shared.f32 	%f228, [%r9+16];
	ld.shared.f32 	%f229, [%r12+256];
	fma.rn.f32 	%f230, %f228, %f229, %f227;
	ld.shared.f32 	%f231, [%r9+20];
	ld.shared.f32 	%f232, [%r12+320];
	fma.rn.f32 	%f233, %f231, %f232, %f230;
	ld.shared.f32 	%f234, [%r9+24];
	ld.shared.f32 	%f235, [%r12+384];
	fma.rn.f32 	%f236, %f234, %f235, %f233;
	ld.shared.f32 	%f237, [%r9+28];
	ld.shared.f32 	%f238, [%r12+448];
	fma.rn.f32 	%f239, %f237, %f238, %f236;
	ld.shared.f32 	%f240, [%r9+32];
	ld.shared.f32 	%f241, [%r12+512];
	fma.rn.f32 	%f242, %f240, %f241, %f239;
	ld.shared.f32 	%f243, [%r9+36];
	ld.shared.f32 	%f244, [%r12+576];
	fma.rn.f32 	%f245, %f243, %f244, %f242;
	ld.shared.f32 	%f246, [%r9+40];
	ld.shared.f32 	%f247, [%r12+640];
	fma.rn.f32 	%f248, %f246, %f247, %f245;
	ld.shared.f32 	%f249, [%r9+44];
	ld.shared.f32 	%f250, [%r12+704];
	fma.rn.f32 	%f251, %f249, %f250, %f248;
	ld.shared.f32 	%f252, [%r9+48];
	ld.shared.f32 	%f253, [%r12+768];
	fma.rn.f32 	%f254, %f252, %f253, %f251;
	ld.shared.f32 	%f255, [%r9+52];
	ld.shared.f32 	%f256, [%r12+832];
	fma.rn.f32 	%f257, %f255, %f256, %f254;
	ld.shared.f32 	%f258, [%r9+56];
	ld.shared.f32 	%f259, [%r12+896];
	fma.rn.f32 	%f260, %f258, %f259, %f257;
	ld.shared.f32 	%f261, [%r9+60];
	ld.shared.f32 	%f262, [%r12+960];
	fma.rn.f32 	%f263, %f261, %f262, %f260;
	bar.sync 	0;
	add.s32 	%r66, %r64, 16;
	cvt.s64.s32 	%rd48, %r66;
	add.s32 	%r67, %r65, %r8;
	cvt.s64.s32 	%rd49, %r67;
	add.s64 	%rd50, %rd48, %rd3;
	shl.b64 	%rd51, %rd50, 2;
	add.s64 	%rd52, %rd1, %rd51;
	ld.global.f32 	%f264, [%rd52];
	st.shared.f32 	[%r10], %f264;
	add.s64 	%rd53, %rd49, %rd4;
	shl.b64 	%rd54, %rd53, 2;
	add.s64 	%rd55, %rd2, %rd54;
	ld.global.f32 	%f265, [%rd55];
	st.shared.f32 	[%r11], %f265;
	bar.sync 	0;
	ld.shared.f32 	%f266, [%r9];
	ld.shared.f32 	%f267, [%r12];
	fma.rn.f32 	%f268, %f266, %f267, %f263;
	ld.shared.f32 	%f269, [%r9+4];
	ld.shared.f32 	%f270, [%r12+64];
	fma.rn.f32 	%f271, %f269, %f270, %f268;
	ld.shared.f32 	%f272, [%r9+8];
	ld.shared.f32 	%f273, [%r12+128];
	fma.rn.f32 	%f274, %f272, %f273, %f271;
	ld.shared.f32 	%f275, [%r9+12];
	ld.shared.f32 	%f276, [%r12+192];
	fma.rn.f32 	%f277, %f275, %f276, %f274;
	ld.shared.f32 	%f278, [%r9+16];
	ld.shared.f32 	%f279, [%r12+256];
	fma.rn.f32 	%f280, %f278, %f279, %f277;
	ld.shared.f32 	%f281, [%r9+20];
	ld.shared.f32 	%f282, [%r12+320];
	fma.rn.f32 	%f283, %f281, %f282, %f280;
	ld.shared.f32 	%f284, [%r9+24];
	ld.shared.f32 	%f285, [%r12+384];
	fma.rn.f32 	%f286, %f284, %f285, %f283;
	ld.shared.f32 	%f287, [%r9+28];
	ld.shared.f32 	%f288, [%r12+448];
	fma.rn.f32 	%f289, %f287, %f288, %f286;
	ld.shared.f32 	%f290, [%r9+32];
	ld.shared.f32 	%f291, [%r12+512];
	fma.rn.f32 	%f292, %f290, %f291, %f289;
	ld.shared.f32 	%f293, [%r9+36];
	ld.shared.f32 	%f294, [%r12+576];
	fma.rn.f32 	%f295, %f293, %f294, %f292;
	ld.shared.f32 	%f296, [%r9+40];
	ld.shared.f32 	%f297, [%r12+640];
	fma.rn.f32 	%f298, %f296, %f297, %f295;
	ld.shared.f32 	%f299, [%r9+44];
	ld.shared.f32 	%f300, [%r12+704];
	fma.rn.f32 	%f301, %f299, %f300, %f298;
	ld.shared.f32 	%f302, [%r9+48];
	ld.shared.f32 	%f303, [%r12+768];
	fma.rn.f32 	%f304, %f302, %f303, %f301;
	ld.shared.f32 	%f305, [%r9+52];
	ld.shared.f32 	%f306, [%r12+832];
	fma.rn.f32 	%f307, %f305, %f306, %f304;
	ld.shared.f32 	%f308, [%r9+56];
	ld.shared.f32 	%f309, [%r12+896];
	fma.rn.f32 	%f310, %f308, %f309, %f307;
	ld.shared.f32 	%f311, [%r9+60];
	ld.shared.f32 	%f312, [%r12+960];
	fma.rn.f32 	%f367, %f311, %f312, %f310;
	bar.sync 	0;
	add.s32 	%r81, %r81, 2;
$L__BB0_7:
	and.b32  	%r68, %r5, 1;
	setp.eq.b32 	%p6, %r68, 1;
	not.pred 	%p7, %p6;
	@%p7 bra 	$L__BB0_9;
	shl.b32 	%r69, %r81, 4;
	add.s32 	%r70, %r69, %r6;
	cvt.s64.s32 	%rd56, %r70;
	mad.lo.s32 	%r71, %r8, %r81, %r2;
	cvt.s64.s32 	%rd57, %r71;
	add.s64 	%rd58, %rd56, %rd3;
	shl.b64 	%rd59, %rd58, 2;
	add.s64 	%rd60, %rd1, %rd59;
	ld.global.f32 	%f313, [%rd60];
	st.shared.f32 	[%r10], %f313;
	add.s64 	%rd61, %rd57, %rd4;
	shl.b64 	%rd62, %rd61, 2;
	add.s64 	%rd63, %rd2, %rd62;
	ld.global.f32 	%f314, [%rd63];
	st.shared.f32 	[%r11], %f314;
	bar.sync 	0;
	ld.shared.f32 	%f315, [%r9];
	ld.shared.f32 	%f316, [%r12];
	fma.rn.f32 	%f317, %f315, %f316, %f367;
	ld.shared.f32 	%f318, [%r9+4];
	ld.shared.f32 	%f319, [%r12+64];
	fma.rn.f32 	%f320, %f318, %f319, %f317;
	ld.shared.f32 	%f321, [%r9+8];
	ld.shared.f32 	%f322, [%r12+128];
	fma.rn.f32 	%f323, %f321, %f322, %f320;
	ld.shared.f32 	%f324, [%r9+12];
	ld.shared.f32 	%f325, [%r12+192];
	fma.rn.f32 	%f326, %f324, %f325, %f323;
	ld.shared.f32 	%f327, [%r9+16];
	ld.shared.f32 	%f328, [%r12+256];
	fma.rn.f32 	%f329, %f327, %f328, %f326;
	ld.shared.f32 	%f330, [%r9+20];
	ld.shared.f32 	%f331, [%r12+320];
	fma.rn.f32 	%f332, %f330, %f331, %f329;
	ld.shared.f32 	%f333, [%r9+24];
	ld.shared.f32 	%f334, [%r12+384];
	fma.rn.f32 	%f335, %f333, %f334, %f332;
	ld.shared.f32 	%f336, [%r9+28];
	ld.shared.f32 	%f337, [%r12+448];
	fma.rn.f32 	%f338, %f336, %f337, %f335;
	ld.shared.f32 	%f339, [%r9+32];
	ld.shared.f32 	%f340, [%r12+512];
	fma.rn.f32 	%f341, %f339, %f340, %f338;
	ld.shared.f32 	%f342, [%r9+36];
	ld.shared.f32 	%f343, [%r12+576];
	fma.rn.f32 	%f344, %f342, %f343, %f341;
	ld.shared.f32 	%f345, [%r9+40];
	ld.shared.f32 	%f346, [%r12+640];
	fma.rn.f32 	%f347, %f345, %f346, %f344;
	ld.shared.f32 	%f348, [%r9+44];
	ld.shared.f32 	%f349, [%r12+704];
	fma.rn.f32 	%f350, %f348, %f349, %f347;
	ld.shared.f32 	%f351, [%r9+48];
	ld.shared.f32 	%f352, [%r12+768];
	fma.rn.f32 	%f353, %f351, %f352, %f350;
	ld.shared.f32 	%f354, [%r9+52];
	ld.shared.f32 	%f355, [%r12+832];
	fma.rn.f32 	%f356, %f354, %f355, %f353;
	ld.shared.f32 	%f357, [%r9+56];
	ld.shared.f32 	%f358, [%r12+896];
	fma.rn.f32 	%f359, %f357, %f358, %f356;
	ld.shared.f32 	%f360, [%r9+60];
	ld.shared.f32 	%f361, [%r12+960];
	fma.rn.f32 	%f367, %f360, %f361, %f359;
	bar.sync 	0;
$L__BB0_9:
	mad.lo.s32 	%r72, %r1, %r43, %r2;
	cvt.s64.s32 	%rd64, %r72;
	cvta.to.global.u64 	%rd65, %rd7;
	mad.lo.s32 	%r73, %r43, %r3, %r4;
	cvt.s64.s32 	%rd66, %r73;
	add.s64 	%rd67, %rd64, %rd66;
	shl.b64 	%rd68, %rd67, 2;
	add.s64 	%rd69, %rd65, %rd68;
	st.global.f32 	[%rd69], %f367;
	ret;

}


// ===== COMPILED SASS (sm_100) =====

	.target	sm_100

	.elftype	@"ET_EXEC"


//--------------------- .note.nv.tkinfo           --------------------------
	.section	.note.nv.tkinfo,"",@"SHT_NOTE"
	.sectionflags	@"SHF_NOTE_NV_TKINFO"
	.tkinfo
        /*0018*/ 	.word	0x00000002
        /*0030*/ 	.string	""
        /*0030*/ 	.string	"ptxas"
        /*0030*/ 	.string	"Cuda compilation tools, release 13.0, V13.0.88"
        /*0030*/ 	.string	"Build cuda_13.0.r13.0/compiler.36424714_0"
        /*0030*/ 	.string	"-arch sm_100 -m 64 "



//--------------------- .note.nv.cuinfo           --------------------------
	.section	.note.nv.cuinfo,"",@"SHT_NOTE"
	.sectionflags	@"SHF_NOTE_NV_CUINFO"
        /*0018*/ 	.short	0x0002
        /*001a*/ 	.short	0x0064
        /*001c*/ 	.short	0x0082
	.zero		2


//--------------------- .nv.info                  --------------------------
	.section	.nv.info,"",@"SHT_CUDA_INFO"
	.align	4


	//----- nvinfo : EIATTR_REGCOUNT
	.align		4
        /*0000*/ 	.byte	0x04, 0x2f
        /*0002*/ 	.short	(.L_1 - .L_0)
	.align		4
.L_0:
        /*0004*/ 	.word	index@(_Z18matrix_multiKernel6MatrixS_S_)
        /*0008*/ 	.word	0x00000020


	//----- nvinfo : EIATTR_FRAME_SIZE
	.align		4
.L_1:
        /*000c*/ 	.byte	0x04, 0x11
        /*000e*/ 	.short	(.L_3 - .L_2)
	.align		4
.L_2:
        /*0010*/ 	.word	index@(_Z18matrix_multiKernel6MatrixS_S_)
        /*0014*/ 	.word	0x00000000


	//----- nvinfo : EIATTR_MIN_STACK_SIZE
	.align		4
.L_3:
        /*0018*/ 	.byte	0x04, 0x12
        /*001a*/ 	.short	(.L_5 - .L_4)
	.align		4
.L_4:
        /*001c*/ 	.word	index@(_Z18matrix_multiKernel6MatrixS_S_)
        /*0020*/ 	.word	0x00000000
.L_5:


//--------------------- .nv.compat                --------------------------
	.section	.nv.compat,"",@"SHT_CUDA_COMPAT_INFO"
	.align	4
        /*0000*/ 	.byte	0x02, 0x09, 0x00, 0x00, 0x02, 0x02, 0x01, 0x00, 0x02, 0x05, 0x05, 0x00, 0x03, 0x07, 0x01, 0x01
        /*0010*/ 	.byte	0x02, 0x03, 0x00, 0x00, 0x02, 0x06, 0x01, 0x00, 0x04, 0x0b, 0x08, 0x00, 0x09, 0x00, 0x00, 0x00
        /*0020*/ 	.byte	0x00, 0x00, 0x00, 0x00


//--------------------- .nv.info._Z18matrix_multiKernel6MatrixS_S_ --------------------------
	.section	.nv.info._Z18matrix_multiKernel6MatrixS_S_,"",@"SHT_CUDA_INFO"
	.sectionflags	@""
	.align	4


	//----- nvinfo : EIATTR_CUDA_API_VERSION
	.align		4
        /*0000*/ 	.byte	0x04, 0x37
        /*0002*/ 	.short	(.L_7 - .L_6)
.L_6:
        /*0004*/ 	.word	0x00000082


	//----- nvinfo : EIATTR_KPARAM_INFO
	.align		4
.L_7:
        /*0008*/ 	.byte	0x04, 0x17
        /*000a*/ 	.short	(.L_9 - .L_8)
.L_8:
        /*000c*/ 	.word	0x00000000
        /*0010*/ 	.short	0x0002
        /*0012*/ 	.short	0x0030
        /*0014*/ 	.byte	0x00, 0xf0, 0x61, 0x00


	//----- nvinfo : EIATTR_KPARAM_INFO
	.align		4
.L_9:
        /*0018*/ 	.byte	0x04, 0x17
        /*001a*/ 	.short	(.L_11 - .L_10)
.L_10:
        /*001c*/ 	.word	0x00000000
        /*0020*/ 	.short	0x0001
        /*0022*/ 	.short	0x0018
        /*0024*/ 	.byte	0x00, 0xf0, 0x61, 0x00


	//----- nvinfo : EIATTR_KPARAM_INFO
	.align		4
.L_11:
        /*0028*/ 	.byte	0x04, 0x17
        /*002a*/ 	.short	(.L_13 - .L_12)
.L_12:
        /*002c*/ 	.word	0x00000000
        /*0030*/ 	.short	0x0000
        /*0032*/ 	.short	0x0000
        /*0034*/ 	.byte	0x00, 0xf0, 0x61, 0x00


	//----- nvinfo : EIATTR_SPARSE_MMA_MASK
	.align		4
.L_13:
        /*0038*/ 	.byte	0x03, 0x50
        /*003a*/ 	.short	0x0000


	//----- nvinfo : EIATTR_MAXREG_COUNT
	.align		4
        /*003c*/ 	.byte	0x03, 0x1b
        /*003e*/ 	.short	0x00ff


	//----- nvinfo : EIATTR_NUM_BARRIERS
	.align		4
        /*0040*/ 	.byte	0x02, 0x4c
        /*0042*/ 	.byte	0x01
	.zero		1


	//----- nvinfo : EIATTR_MERCURY_ISA_VERSION
	.align		4
        /*0044*/ 	.byte	0x03, 0x5f
        /*0046*/ 	.short	0x0101


	//----- nvinfo : EIATTR_VRC_CTA_INIT_COUNT
	.align		4
        /*0048*/ 	.byte	0x02, 0x4a
	.zero		1
	.zero		1


	//----- nvinfo : EIATTR_EXIT_INSTR_OFFSETS
	.align		4
        /*004c*/ 	.byte	0x04, 0x1c
        /*004e*/ 	.short	(.L_15 - .L_14)


	//   ....[0]....
.L_14:
        /*0050*/ 	.word	0x00001be0


	//----- nvinfo : EIATTR_CBANK_PARAM_SIZE
	.align		4
.L_15:
        /*0054*/ 	.byte	0x03, 0x19
        /*0056*/ 	.short	0x0048


	//----- nvinfo : EIATTR_PARAM_CBANK
	.align		4
        /*0058*/ 	.byte	0x04, 0x0a
        /*005a*/ 	.short	(.L_17 - .L_16)
	.align		4
.L_16:
        /*005c*/ 	.word	index@(.nv.constant0._Z18matrix_multiKernel6MatrixS_S_)
        /*0060*/ 	.short	0x0380
        /*0062*/ 	.short	0x0048


	//----- nvinfo : EIATTR_SW_WAR
	.align		4
.L_17:
        /*0064*/ 	.byte	0x04, 0x36
        /*0066*/ 	.short	(.L_19 - .L_18)
.L_18:
        /*0068*/ 	.word	0x00000008
.L_19:


//--------------------- .nv.callgraph             --------------------------
	.section	.nv.callgraph,"",@"SHT_CUDA_CALLGRAPH"
	.align	4
	.sectionentsize	8
	.align		4
        /*0000*/ 	.word	0x00000000
	.align		4
        /*0004*/ 	.word	0xffffffff
	.align		4
        /*0008*/ 	.word	0x00000000
	.align		4
        /*000c*/ 	.word	0xfffffffe
	.align		4
        /*0010*/ 	.word	0x00000000
	.align		4
        /*0014*/ 	.word	0xfffffffd
	.align		4
        /*0018*/ 	.word	0x00000000
	.align		4
        /*001c*/ 	.word	0xfffffffc


//--------------------- .text._Z18matrix_multiKernel6MatrixS_S_ --------------------------
	.section	.text._Z18matrix_multiKernel6MatrixS_S_,"ax",@progbits
	.align	128
        .global         _Z18matrix_multiKernel6MatrixS_S_
        .type           _Z18matrix_multiKernel6MatrixS_S_,@function
        .size           _Z18matrix_multiKernel6MatrixS_S_,(.L_x_5 - _Z18matrix_multiKernel6MatrixS_S_)
        .other          _Z18matrix_multiKernel6MatrixS_S_,@"STO_CUDA_ENTRY STV_DEFAULT"
_Z18matrix_multiKernel6MatrixS_S_:
.text._Z18matrix_multiKernel6MatrixS_S_:
[----:B------:R-:W-:Y:S01]  /*0000*/  LDC R1, c[0x0][0x37c] ;  /* 0x0000df00ff017b82 */ /* 0x000fe20000000800 */
[----:B------:R-:W0:Y:S01]  /*0010*/  S2R R17, SR_CTAID.X ;  /* 0x0000000000117919 */ /* 0x000e220000002500 */
[----:B------:R-:W1:Y:S06]  /*0020*/  LDCU UR6, c[0x0][0x380] ;  /* 0x00007000ff0677ac */ /* 0x000e6c0008000800 */
[----:B------:R-:W2:Y:S01]  /*0030*/  S2UR UR4, SR_CTAID.Y ;  /* 0x00000000000479c3 */ /* 0x000ea20000002600 */
[----:B------:R-:W-:Y:S01]  /*0040*/  HFMA2 R25, -RZ, RZ, 0, 0 ;  /* 0x00000000ff197431 */ /* 0x000fe200000001ff */
[----:B------:R-:W3:Y:S01]  /*0050*/  S2R R9, SR_TID.Y ;  /* 0x0000000000097919 */ /* 0x000ee20000002200 */
[----:B------:R-:W4:Y:S01]  /*0060*/  LDCU.64 UR12, c[0x0][0x358] ;  /* 0x00006b00ff0c77ac */ /* 0x000f220008000a00 */
[----:B------:R-:W3:Y:S01]  /*0070*/  S2R R6, SR_TID.X ;  /* 0x0000000000067919 */ /* 0x000ee20000002100 */
[----:B-1----:R-:W-:-:S02]  /*0080*/  UISETP.GE.AND UP0, UPT, UR6, 0x10, UPT ;  /* 0x000000100600788c */ /* 0x002fc4000bf06270 */
[----:B------:R-:W-:-:S04]  /*0090*/  USHF.R.S32.HI UR5, URZ, 0x1f, UR6 ;  /* 0x0000001fff057899 */ /* 0x000fc80008011406 */
[----:B------:R-:W-:Y:S02]  /*00a0*/  ULEA.HI UR5, UR5, UR6, URZ, 0x4 ;  /* 0x0000000605057291 */ /* 0x000fe4000f8f20ff */
[----:B--2---:R-:W-:Y:S01]  /*00b0*/  USHF.L.U32 UR4, UR4, 0x4, URZ ;  /* 0x0000000404047899 */ /* 0x004fe200080006ff */
[----:B0-----:R-:W-:Y:S01]  /*00c0*/  SHF.L.U32 R17, R17, 0x4, RZ ;  /* 0x0000000411117819 */ /* 0x001fe200000006ff */
[----:B----4-:R-:W-:Y:S10]  /*00d0*/  BRA.U !UP0, `(.L_x_0) ;  /* 0x0000001908907547 */ /* 0x010ff4000b800000 */
[----:B------:R-:W0:Y:S01]  /*00e0*/  S2UR UR8, SR_CgaCtaId ;  /* 0x00000000000879c3 */ /* 0x000e220000008800 */
[----:B------:R-:W3:Y:S01]  /*00f0*/  LDCU UR11, c[0x0][0x388] ;  /* 0x00007100ff0b77ac */ /* 0x000ee20008000800 */
[----:B------:R-:W-:Y:S02]  /*0100*/  MOV R25, RZ ;  /* 0x000000ff00197202 */ /* 0x000fe40000000f00 */
[----:B------:R-:W-:Y:S01]  /*0110*/  MOV R20, RZ ;  /* 0x000000ff00147202 */ /* 0x000fe20000000f00 */
[----:B------:R-:W-:Y:S01]  /*0120*/  USHF.R.S32.HI UR5, URZ, 0x4, UR5 ;  /* 0x00000004ff057899 */ /* 0x000fe20008011405 */
[----:B------:R-:W-:Y:S02]  /*0130*/  UMOV UR7, 0x400 ;  /* 0x0000040000077882 */ /* 0x000fe40000000000 */
[----:B------:R-:W1:Y:S01]  /*0140*/  LDC R18, c[0x0][0x3a0] ;  /* 0x0000e800ff127b82 */ /* 0x000e620000000800 */
[----:B------:R-:W-:-:S04]  /*0150*/  UIADD3 UR10, UPT, UPT, UR5, -0x1, URZ ;  /* 0xffffffff050a7890 */ /* 0x000fc8000fffe0ff */
[----:B------:R-:W-:Y:S01]  /*0160*/  UISETP.GE.U32.AND UP0, UPT, UR10, 0x3, UPT ;  /* 0x000000030a00788c */ /* 0x000fe2000bf06070 */
[----:B---3--:R-:W-:Y:S01]  /*0170*/  IMAD R16, R9, UR11, R6 ;  /* 0x0000000b09107c24 */ /* 0x008fe2000f8e0206 */
[----:B------:R-:W-:Y:S02]  /*0180*/  UIMAD UR6, UR4, UR11, URZ ;  /* 0x0000000b040672a4 */ /* 0x000fe4000f8e02ff */
[----:B0-----:R-:W-:Y:S02]  /*0190*/  ULEA UR9, UR8, UR7, 0x18 ;  /* 0x0000000708097291 */ /* 0x001fe4000f8ec0ff */
[----:B------:R-:W-:Y:S01]  /*01a0*/  SHF.R.S32.HI R2, RZ, 0x1f, R16 ;  /* 0x0000001fff027819 */ /* 0x000fe20000011410 */
[----:B------:R-:W-:-:S04]  /*01b0*/  UIADD3 UR7, UPT, UPT, UR7, 0x400, URZ ;  /* 0x0000040007077890 */ /* 0x000fc8000fffe0ff */
[----:B------:R-:W-:Y:S01]  /*01c0*/  ULEA UR7, UR8, UR7, 0x18 ;  /* 0x0000000708077291 */ /* 0x000fe2000f8ec0ff */
[C---:B------:R-:W-:Y:S01]  /*01d0*/  LEA R7, R9.reuse, UR9, 0x6 ;  /* 0x0000000909077c11 */ /* 0x040fe2000f8e30ff */
[----:B-1----:R-:W-:Y:S01]  /*01e0*/  IMAD R5, R9, R18, R6 ;  /* 0x0000001209057224 */ /* 0x002fe200078e0206 */
[----:B------:R-:W-:-:S03]  /*01f0*/  SHF.L.U32 R26, R18, 0x4, RZ ;  /* 0x00000004121a7819 */ /* 0x000fc600000006ff */
[C---:B------:R-:W-:Y:S02]  /*0200*/  LEA R0, R6.reuse, UR7, 0x2 ;  /* 0x0000000706007c11 */ /* 0x040fe4000f8e10ff */
[----:B------:R-:W-:Y:S02]  /*0210*/  SHF.R.S32.HI R3, RZ, 0x1f, R5 ;  /* 0x0000001fff037819 */ /* 0x000fe40000011405 */
[----:B------:R-:W-:Y:S02]  /*0220*/  LEA R6, R6, R7, 0x2 ;  /* 0x0000000706067211 */ /* 0x000fe400078e10ff */
[----:B------:R-:W-:Y:S01]  /*0230*/  LEA R4, R9, R0, 0x6 ;  /* 0x0000000009047211 */ /* 0x000fe200078e30ff */
[----:B------:R-:W-:Y:S06]  /*0240*/  BRA.U !UP0, `(.L_x_1) ;  /* 0x0000000d08807547 */ /* 0x000fec000b800000 */
[----:B------:R-:W-:Y:S01]  /*0250*/  UIADD3 UR6, UPT, UPT, UR6, 0x20, URZ ;  /* 0x0000002006067890 */ /* 0x000fe2000fffe0ff */
[----:B------:R-:W-:Y:S01]  /*0260*/  IADD3 R26, PT, PT, R17, R26, RZ ;  /* 0x0000001a111a7210 */ /* 0x000fe20007ffe0ff */
[----:B------:R-:W-:Y:S01]  /*0270*/  ULOP3.LUT UR7, UR5, 0x7fffffc, URZ, 0xc0, !UPT ;  /* 0x07fffffc05077892 */ /* 0x000fe2000f8ec0ff */
[CC--:B------:R-:W-:Y:S01]  /*0280*/  LEA R24, R18.reuse, R17.reuse, 0x5 ;  /* 0x0000001112187211 */ /* 0x0c0fe200078e28ff */
[----:B------:R-:W-:Y:S01]  /*0290*/  IMAD R22, R18, 0x30, R17 ;  /* 0x0000003012167824 */ /* 0x000fe200078e0211 */
[----:B------:R-:W-:Y:S01]  /*02a0*/  MOV R25, RZ ;  /* 0x000000ff00197202 */ /* 0x000fe20000000f00 */
[----:B------:R-:W0:Y:S01]  /*02b0*/  LDCU.64 UR10, c[0x0][0x3a8] ;  /* 0x00007500ff0a77ac */ /* 0x000e220008000a00 */
[----:B------:R-:W-:Y:S02]  /*02c0*/  MOV R20, R17 ;  /* 0x0000001100147202 */ /* 0x000fe40000000f00 */
[----:B------:R-:W-:Y:S01]  /*02d0*/  MOV R19, UR6 ;  /* 0x0000000600137c02 */ /* 0x000fe20008000f00 */
[----:B------:R-:W1:Y:S01]  /*02e0*/  LDCU.64 UR8, c[0x0][0x390] ;  /* 0x00007200ff0877ac */ /* 0x000e620008000a00 */
[----:B------:R-:W-:-:S12]  /*02f0*/  UIADD3 UR7, UPT, UPT, -UR7, URZ, URZ ;  /* 0x000000ff07077290 */ /* 0x000fd8000fffe1ff */
.L_x_2:
[----:B------:R-:W-:Y:S02]  /*0300*/  IADD3 R9, PT, PT, R19, -0x20, RZ ;  /* 0xffffffe013097810 */ /* 0x000fe40007ffe0ff */
[----:B------:R-:W-:Y:S02]  /*0310*/  IADD3 R11, P0, PT, R5, R20, RZ ;  /* 0x00000014050b7210 */ /* 0x000fe40007f1e0ff */
[----:B------:R-:W-:Y:S02]  /*0320*/  IADD3 R13, P1, PT, R16, R9, RZ ;  /* 0x00000009100d7210 */ /* 0x000fe40007f3e0ff */
[----:B------:R-:W-:Y:S02]  /*0330*/  LEA.HI.X.SX32 R12, R20, R3, 0x1, P0 ;  /* 0x00000003140c7211 */ /* 0x000fe400000f0eff */
[----:B0-----:R-:W-:Y:S02]  /*0340*/  LEA R8, P0, R11, UR10, 0x2 ;  /* 0x0000000a0b087c11 */ /* 0x001fe4000f8010ff */
[----:B------:R-:W-:-:S02]  /*0350*/  LEA.HI.X.SX32 R14, R9, R2, 0x1, P1 ;  /* 0x00000002090e7211 */ /* 0x000fc400008f0eff */
[----:B-1----:R-:W-:Y:S02]  /*0360*/  LEA R10, P1, R13, UR8, 0x2 ;  /* 0x000000080d0a7c11 */ /* 0x002fe4000f8210ff */
[----:B------:R-:W-:Y:S02]  /*0370*/  LEA.HI.X R9, R11, UR11, R12, 0x2, P0 ;  /* 0x0000000b0b097c11 */ /* 0x000fe400080f140c */
[----:B------:R-:W-:-:S03]  /*0380*/  LEA.HI.X R11, R13, UR9, R14, 0x2, P1 ;  /* 0x000000090d0b7c11 */ /* 0x000fc600088f140e */
[----:B------:R-:W2:Y:S04]  /*0390*/  LDG.E R23, desc[UR12][R8.64] ;  /* 0x0000000c08177981 */ /* 0x000ea8000c1e1900 */
[----:B------:R-:W3:Y:S04]  /*03a0*/  LDG.E R11, desc[UR12][R10.64] ;  /* 0x0000000c0a0b7981 */ /* 0x000ee8000c1e1900 */
[----:B---3--:R-:W-:Y:S04]  /*03b0*/  STS [R6], R11 ;  /* 0x0000000b06007388 */ /* 0x008fe80000000800 */
[----:B--2---:R-:W-:Y:S01]  /*03c0*/  STS [R4], R23 ;  /* 0x0000001704007388 */ /* 0x004fe20000000800 */
[----:B------:R-:W-:Y:S06]  /*03d0*/  BAR.SYNC.DEFER_BLOCKING 0x0 ;  /* 0x0000000000007b1d */ /* 0x000fec0000010000 */
[----:B------:R-:W-:Y:S04]  /*03e0*/  LDS R27, [R0] ;  /* 0x00000000001b7984 */ /* 0x000fe80000000800 */
[----:B------:R-:W0:Y:S04]  /*03f0*/  LDS.128 R12, [R7] ;  /* 0x00000000070c7984 */ /* 0x000e280000000c00 */
[----:B------:R-:W1:Y:S04]  /*0400*/  LDS R29, [R0+0x40] ;  /* 0x00004000001d7984 */ /* 0x000e680000000800 */
[----:B------:R-:W2:Y:S04]  /*0410*/  LDS R21, [R0+0x80] ;  /* 0x0000800000157984 */ /* 0x000ea80000000800 */
[----:B------:R-:W-:Y:S04]  /*0420*/  LDS.128 R8, [R7+0x10] ;  /* 0x0000100007087984 */ /* 0x000fe80000000c00 */
[----:B------:R-:W-:Y:S01]  /*0430*/  LDS R23, [R0+0x200] ;  /* 0x0002000000177984 */ /* 0x000fe20000000800 */
[----:B0-----:R-:W-:-:S03]  /*0440*/  FFMA R28, R12, R27, R25 ;  /* 0x0000001b0c1c7223 */ /* 0x001fc60000000019 */
[----:B------:R-:W0:Y:S04]  /*0450*/  LDS R12, [R0+0xc0] ;  /* 0x0000c000000c7984 */ /* 0x000e280000000800 */
[----:B------:R-:W3:Y:S01]  /*0460*/  LDS R25, [R0+0x100] ;  /* 0x0001000000197984 */ /* 0x000ee20000000800 */
[----:B-1----:R-:W-:-:S03]  /*0470*/  FFMA R13, R29, R13, R28 ;  /* 0x0000000d1d0d7223 */ /* 0x002fc6000000001c */
[----:B------:R-:W1:Y:S01]  /*0480*/  LDS R28, [R0+0x140] ;  /* 0x00014000001c7984 */ /* 0x000e620000000800 */
[----:B--2---:R-:W-:-:S03]  /*0490*/  FFMA R13, R21, R14, R13 ;  /* 0x0000000e150d7223 */ /* 0x004fc6000000000d */
[----:B------:R-:W2:Y:S01]  /*04a0*/  LDS R21, [R0+0x180] ;  /* 0x0001800000157984 */ /* 0x000ea20000000800 */
[----:B0-----:R-:W-:-:S04]  /*04b0*/  FFMA R13, R12, R15, R13 ;  /* 0x0000000f0c0d7223 */ /* 0x001fc8000000000d */
[----:B---3--:R-:W-:Y:S02]  /*04c0*/  FFMA R13, R8, R25, R13 ;  /* 0x00000019080d7223 */ /* 0x008fe4000000000d */
[----:B------:R-:W0:Y:S02]  /*04d0*/  LDS R8, [R0+0x1c0] ;  /* 0x0001c00000087984 */ /* 0x000e240000000800 */
[----:B-1----:R-:W-:Y:S02]  /*04e0*/  FFMA R9, R28, R9, R13 ;  /* 0x000000091c097223 */ /* 0x002fe4000000000d */
[----:B------:R-:W1:Y:S04]  /*04f0*/  LDS.128 R12, [R7+0x20] ;  /* 0x00002000070c7984 */ /* 0x000e680000000c00 */
[----:B------:R-:W3:Y:S01]  /*0500*/  LDS R28, [R0+0x240] ;  /* 0x00024000001c7984 */ /* 0x000ee20000000800 */
[----:B--2---:R-:W-:-:S03]  /*0510*/  FFMA R9, R21, R10, R9 ;  /* 0x0000000a15097223 */ /* 0x004fc60000000009 */
[----:B------:R-:W2:Y:S04]  /*0520*/  LDS R21, [R0+0x280] ;  /* 0x0002800000157984 */ /* 0x000ea80000000800 */
[----:B------:R-:W-:Y:S01]  /*0530*/  LDS R25, [R0+0x340] ;  /* 0x0003400000197984 */ /* 0x000fe20000000800 */
[----:B0-----:R-:W-:-:S04]  /*0540*/  FFMA R9, R8, R11, R9 ;  /* 0x0000000b08097223 */ /* 0x001fc80000000009 */
[----:B-1----:R-:W-:Y:S02]  /*0550*/  FFMA R9, R12, R23, R9 ;  /* 0x000000170c097223 */ /* 0x002fe40000000009 */
[----:B------:R-:W0:Y:S02]  /*0560*/  LDS R12, [R0+0x2c0] ;  /* 0x0002c000000c7984 */ /* 0x000e240000000800 */
[----:B---3--:R-:W-:Y:S02]  /*0570*/  FFMA R28, R28, R13, R9 ;  /* 0x0000000d1c1c7223 */ /* 0x008fe40000000009 */
[----:B------:R-:W-:Y:S04]  /*0580*/  LDS R13, [R0+0x300] ;  /* 0x00030000000d7984 */ /* 0x000fe80000000800 */
[----:B------:R-:W1:Y:S01]  /*0590*/  LDS.128 R8, [R7+0x30] ;  /* 0x0000300007087984 */ /* 0x000e620000000c00 */
[----:B--2---:R-:W-:Y:S01]  /*05a0*/  FFMA R21, R21, R14, R28 ;  /* 0x0000000e15157223 */ /* 0x004fe2000000001c */
[----:B------:R-:W-:-:S04]  /*05b0*/  IADD3 R23, PT, PT, R19, -0x10, RZ ;  /* 0xfffffff013177810 */ /* 0x000fc80007ffe0ff */
[----:B------:R-:W-:-:S04]  /*05c0*/  IADD3 R14, P0, PT, R16, R23, RZ ;  /* 0x00000017100e7210 */ /* 0x000fc80007f1e0ff */
[----:B------:R-:W-:Y:S02]  /*05d0*/  LEA.HI.X.SX32 R23, R23, R2, 0x1, P0 ;  /* 0x0000000217177211 */ /* 0x000fe400000f0eff */
[----:B------:R-:W-:-:S04]  /*05e0*/  LEA R28, P0, R14, UR8, 0x2 ;  /* 0x000000080e1c7c11 */ /* 0x000fc8000f8010ff */
[----:B------:R-:W-:Y:S01]  /*05f0*/  LEA.HI.X R29, R14, UR9, R23, 0x2, P0 ;  /* 0x000000090e1d7c11 */ /* 0x000fe200080f1417 */
[----:B0-----:R-:W-:Y:S02]  /*0600*/  FFMA R15, R12, R15, R21 ;  /* 0x0000000f0c0f7223 */ /* 0x001fe40000000015 */
[----:B------:R-:W0:Y:S02]  /*0610*/  LDS R21, [R0+0x380] ;  /* 0x0003800000157984 */ /* 0x000e240000000800 */
[----:B-1----:R-:W-:Y:S02]  /*0620*/  FFMA R15, R8, R13, R15 ;  /* 0x0000000d080f7223 */ /* 0x002fe4000000000f */
[----:B------:R-:W1:Y:S01]  /*0630*/  LDS R8, [R0+0x3c0] ;  /* 0x0003c00000087984 */ /* 0x000e620000000800 */
[----:B------:R-:W-:Y:S01]  /*0640*/  BAR.SYNC.DEFER_BLOCKING 0x0 ;  /* 0x0000000000007b1d */ /* 0x000fe20000010000 */
[----:B------:R-:W-:-:S04]  /*0650*/  IADD3 R14, P0, PT, R5, R26, RZ ;  /* 0x0000001a050e7210 */ /* 0x000fc80007f1e0ff */
[----:B------:R-:W-:Y:S02]  /*0660*/  LEA.HI.X.SX32 R13, R26, R3, 0x1, P0 ;  /* 0x000000031a0d7211 */ /* 0x000fe400000f0eff */
[----:B------:R-:W-:-:S04]  /*0670*/  LEA R12, P0, R14, UR10, 0x2 ;  /* 0x0000000a0e0c7c11 */ /* 0x000fc8000f8010ff */
[----:B------:R-:W-:Y:S01]  /*0680*/  LEA.HI.X R13, R14, UR11, R13, 0x2, P0 ;  /* 0x0000000b0e0d7c11 */ /* 0x000fe200080f140d */
[----:B------:R-:W2:Y:S04]  /*0690*/  LDG.E R29, desc[UR12][R28.64] ;  /* 0x0000000c1c1d7981 */ /* 0x000ea8000c1e1900 */
[----:B------:R-:W3:Y:S01]  /*06a0*/  LDG.E R27, desc[UR12][R12.64] ;  /* 0x0000000c0c1b7981 */ /* 0x000ee2000c1e1900 */
[----:B------:R-:W-:-:S04]  /*06b0*/  FFMA R9, R25, R9, R15 ;  /* 0x0000000919097223 */ /* 0x000fc8000000000f */
[----:B0-----:R-:W-:-:S04]  /*06c0*/  FFMA R9, R21, R10, R9 ;  /* 0x0000000a15097223 */ /* 0x001fc80000000009 */
[----:B-1----:R-:W-:Y:S01]  /*06d0*/  FFMA R9, R8, R11, R9 ;  /* 0x0000000b08097223 */ /* 0x002fe20000000009 */
[----:B--2---:R-:W-:Y:S04]  /*06e0*/  STS [R6], R29 ;  /* 0x0000001d06007388 */ /* 0x004fe80000000800 */
[----:B---3--:R-:W-:Y:S01]  /*06f0*/  STS [R4], R27 ;  /* 0x0000001b04007388 */ /* 0x008fe20000000800 */
[----:B------:R-:W-:Y:S06]  /*0700*/  BAR.SYNC.DEFER_BLOCKING 0x0 ;  /* 0x0000000000007b1d */ /* 0x000fec0000010000 */
[----:B------:R-:W-:Y:S04]  /*0710*/  LDS R23, [R0] ;  /* 0x0000000000177984 */ /* 0x000fe80000000800 */
[----:B------:R-:W0:Y:S04]  /*0720*/  LDS.128 R12, [R7] ;  /* 0x00000000070c7984 */ /* 0x000e280000000c00 */
[----:B------:R-:W1:Y:S04]  /*0730*/  LDS R28, [R0+0x40] ;  /* 0x00004000001c7984 */ /* 0x000e680000000800 */
[----:B------:R-:W2:Y:S04]  /*0740*/  LDS R21, [R0+0x80] ;  /* 0x0000800000157984 */ /* 0x000ea80000000800 */
[----:B------:R-:W-:Y:S01]  /*0750*/  LDS R25, [R0+0x340] ;  /* 0x0003400000197984 */ /* 0x000fe20000000800 */
[----:B0-----:R-:W-:-:S03]  /*0760*/  FFMA R9, R12, R23, R9 ;  /* 0x000000170c097223 */ /* 0x001fc60000000009 */
[----:B------:R-:W0:Y:S01]  /*0770*/  LDS R12, [R0+0xc0] ;  /* 0x0000c000000c7984 */ /* 0x000e220000000800 */
[----:B-1----:R-:W-:-:S03]  /*0780*/  FFMA R13, R28, R13, R9 ;  /* 0x0000000d1c0d7223 */ /* 0x002fc60000000009 */
[----:B------:R-:W-:Y:S04]  /*0790*/  LDS R23, [R0+0x100] ;  /* 0x0001000000177984 */ /* 0x000fe80000000800 */
[----:B------:R-:W1:Y:S04]  /*07a0*/  LDS.128 R8, [R7+0x10] ;  /* 0x0000100007087984 */ /* 0x000e680000000c00 */
[----:B------:R-:W3:Y:S01]  /*07b0*/  LDS R28, [R0+0x140] ;  /* 0x00014000001c7984 */ /* 0x000ee20000000800 */
[----:B--2---:R-:W-:-:S03]  /*07c0*/  FFMA R13, R21, R14, R13 ;  /* 0x0000000e150d7223 */ /* 0x004fc6000000000d */
[----:B------:R-:W2:Y:S01]  /*07d0*/  LDS R21, [R0+0x180] ;  /* 0x0001800000157984 */ /* 0x000ea20000000800 */
[----:B0-----:R-:W-:-:S04]  /*07e0*/  FFMA R13, R12, R15, R13 ;  /* 0x0000000f0c0d7223 */ /* 0x001fc8000000000d */
[----:B-1----:R-:W-:Y:S02]  /*07f0*/  FFMA R13, R8, R23, R13 ;  /* 0x00000017080d7223 */ /* 0x002fe4000000000d */
[----:B------:R-:W0:Y:S02]  /*0800*/  LDS R8, [R0+0x1c0] ;  /* 0x0001c00000087984 */ /* 0x000e240000000800 */
[----:B---3--:R-:W-:Y:S02]  /*0810*/  FFMA R9, R28, R9, R13 ;  /* 0x000000091c097223 */ /* 0x008fe4000000000d */
        /* <DEDUP_REMOVED lines=10> */
[----:B------:R-:W1:Y:S01]  /*08c0*/  LDS.128 R8, [R7+0x30] ;  /* 0x0000300007087984 */ /* 0x000e620000000c00 */
[----:B--2---:R-:W-:Y:S01]  /*08d0*/  FFMA R21, R21, R14, R28 ;  /* 0x0000000e15157223 */ /* 0x004fe2000000001c */
[----:B------:R-:W-:-:S04]  /*08e0*/  IADD3 R14, P0, PT, R16, R19, RZ ;  /* 0x00000013100e7210 */ /* 0x000fc80007f1e0ff */
[----:B------:R-:W-:Y:S02]  /*08f0*/  LEA.HI.X.SX32 R23, R19, R2, 0x1, P0 ;  /* 0x0000000213177211 */ /* 0x000fe400000f0eff */
[----:B------:R-:W-:-:S04]  /*0900*/  LEA R28, P0, R14, UR8, 0x2 ;  /* 0x000000080e1c7c11 */ /* 0x000fc8000f8010ff */
[----:B------:R-:W-:Y:S02]  /*0910*/  LEA.HI.X R29, R14, UR9, R23, 0x2, P0 ;  /* 0x000000090e1d7c11 */ /* 0x000fe400080f1417 */
[----:B------:R-:W-:Y:S01]  /*0920*/  IADD3 R14, P0, PT, R5, R24, RZ ;  /* 0x00000018050e7210 */ /* 0x000fe20007f1e0ff */
[----:B0-----:R-:W-:Y:S02]  /*0930*/  FFMA R15, R12, R15, R21 ;  /* 0x0000000f0c0f7223 */ /* 0x001fe40000000015 */
[----:B------:R-:W0:Y:S02]  /*0940*/  LDS R21, [R0+0x380] ;  /* 0x0003800000157984 */ /* 0x000e240000000800 */
[----:B-1----:R-:W-:Y:S02]  /*0950*/  FFMA R15, R8, R13, R15 ;  /* 0x0000000d080f7223 */ /* 0x002fe4000000000f */
[----:B------:R-:W1:Y:S01]  /*0960*/  LDS R8, [R0+0x3c0] ;  /* 0x0003c00000087984 */ /* 0x000e620000000800 */
[----:B------:R-:W-:Y:S01]  /*0970*/  BAR.SYNC.DEFER_BLOCKING 0x0 ;  /* 0x0000000000007b1d */ /* 0x000fe20000010000 */
[----:B------:R-:W-:-:S02]  /*0980*/  LEA.HI.X.SX32 R13, R24, R3, 0x1, P0 ;  /* 0x00000003180d7211 */ /* 0x000fc400000f0eff */
        /* <DEDUP_REMOVED lines=39> */
[----:B------:R-:W-:-:S04]  /*0c00*/  IADD3 R21, PT, PT, R19, 0x10, RZ ;  /* 0x0000001013157810 */ /* 0x000fc80007ffe0ff */
[----:B------:R-:W-:-:S04]  /*0c10*/  IADD3 R14, P0, PT, R16, R21, RZ ;  /* 0x00000015100e7210 */ /* 0x000fc80007f1e0ff */
[----:B------:R-:W-:Y:S02]  /*0c20*/  LEA.HI.X.SX32 R21, R21, R2, 0x1, P0 ;  /* 0x0000000215157211 */ /* 0x000fe400000f0eff */
[----:B------:R-:W-:-:S04]  /*0c30*/  LEA R28, P0, R14, UR8, 0x2 ;  /* 0x000000080e1c7c11 */ /* 0x000fc8000f8010ff */
[----:B------:R-:W-:Y:S02]  /*0c40*/  LEA.HI.X R29, R14, UR9, R21, 0x2, P0 ;  /* 0x000000090e1d7c11 */ /* 0x000fe400080f1415 */
[----:B------:R-:W2:Y:S01]  /*0c50*/  LDS R21, [R0+0x380] ;  /* 0x0003800000157984 */ /* 0x000ea20000000800 */
[----:B0-----:R-:W-:-:S04]  /*0c60*/  FFMA R15, R12, R15, R23 ;  /* 0x0000000f0c0f7223 */ /* 0x001fc80000000017 */
[----:B-1----:R-:W-:Y:S02]  /*0c70*/  FFMA R15, R8, R13, R15 ;  /* 0x0000000d080f7223 */ /* 0x002fe4000000000f */
[----:B------:R-:W0:Y:S01]  /*0c80*/  LDS R8, [R0+0x3c0] ;  /* 0x0003c00000087984 */ /* 0x000e220000000800 */
[----:B------:R-:W-:Y:S01]  /*0c90*/  BAR.SYNC.DEFER_BLOCKING 0x0 ;  /* 0x0000000000007b1d */ /* 0x000fe20000010000 */
[----:B------:R-:W-:-:S04]  /*0ca0*/  IADD3 R14, P0, PT, R5, R22, RZ ;  /* 0x00000016050e7210 */ /* 0x000fc80007f1e0ff */
[----:B------:R-:W-:Y:S02]  /*0cb0*/  LEA.HI.X.SX32 R13, R22, R3, 0x1, P0 ;  /* 0x00000003160d7211 */ /* 0x000fe400000f0eff */
[----:B------:R-:W-:-:S04]  /*0cc0*/  LEA R12, P0, R14, UR10, 0x2 ;  /* 0x0000000a0e0c7c11 */ /* 0x000fc8000f8010ff */
[----:B------:R-:W-:Y:S01]  /*0cd0*/  LEA.HI.X R13, R14, UR11, R13, 0x2, P0 ;  /* 0x0000000b0e0d7c11 */ /* 0x000fe200080f140d */
[----:B------:R-:W3:Y:S04]  /*0ce0*/  LDG.E R29, desc[UR12][R28.64] ;  /* 0x0000000c1c1d7981 */ /* 0x000ee8000c1e1900 */
[----:B------:R-:W4:Y:S01]  /*0cf0*/  LDG.E R27, desc[UR12][R12.64] ;  /* 0x0000000c0c1b7981 */ /* 0x000f22000c1e1900 */
[----:B------:R-:W-:-:S04]  /*0d00*/  FFMA R9, R25, R9, R15 ;  /* 0x0000000919097223 */ /* 0x000fc8000000000f */
[----:B--2---:R-:W-:-:S04]  /*0d10*/  FFMA R9, R21, R10, R9 ;  /* 0x0000000a15097223 */ /* 0x004fc80000000009 */
[----:B0-----:R-:W-:Y:S01]  /*0d20*/  FFMA R9, R8, R11, R9 ;  /* 0x0000000b08097223 */ /* 0x001fe20000000009 */
[----:B------:R-:W-:-:S04]  /*0d30*/  UIADD3 UR7, UPT, UPT, UR7, 0x4, URZ ;  /* 0x0000000407077890 */ /* 0x000fc8000fffe0ff */
[----:B------:R-:W-:Y:S01]  /*0d40*/  UISETP.NE.AND UP0, UPT, UR7, URZ, UPT ;  /* 0x000000ff0700728c */ /* 0x000fe2000bf05270 */
[C---:B------:R-:W-:Y:S02]  /*0d50*/  LEA R20, R18.reuse, R20, 0x6 ;  /* 0x0000001412147211 */ /* 0x040fe400078e30ff */
[C---:B------:R-:W-:Y:S02]  /*0d60*/  LEA R26, R18.reuse, R26, 0x6 ;  /* 0x0000001a121a7211 */ /* 0x040fe400078e30ff */
[C---:B------:R-:W-:Y:S02]  /*0d70*/  LEA R24, R18.reuse, R24, 0x6 ;  /* 0x0000001812187211 */ /* 0x040fe400078e30ff */
[----:B------:R-:W-:Y:S02]  /*0d80*/  IADD3 R19, PT, PT, R19, 0x40, RZ ;  /* 0x0000004013137810 */ /* 0x000fe40007ffe0ff */
[----:B------:R-:W-:Y:S01]  /*0d90*/  LEA R22, R18, R22, 0x6 ;  /* 0x0000001612167211 */ /* 0x000fe200078e30ff */
[----:B---3--:R-:W-:Y:S04]  /*0da0*/  STS [R6], R29 ;  /* 0x0000001d06007388 */ /* 0x008fe80000000800 */
[----:B----4-:R-:W-:Y:S01]  /*0db0*/  STS [R4], R27 ;  /* 0x0000001b04007388 */ /* 0x010fe20000000800 */
[----:B------:R-:W-:Y:S06]  /*0dc0*/  BAR.SYNC.DEFER_BLOCKING 0x0 ;  /* 0x0000000000007b1d */ /* 0x000fec0000010000 */
[----:B------:R-:W-:Y:S04]  /*0dd0*/  LDS R23, [R0] ;  /* 0x0000000000177984 */ /* 0x000fe80000000800 */
[----:B------:R-:W0:Y:S04]  /*0de0*/  LDS.128 R12, [R7] ;  /* 0x00000000070c7984 */ /* 0x000e280000000c00 */
[----:B------:R-:W1:Y:S04]  /*0df0*/  LDS R28, [R0+0x40] ;  /* 0x00004000001c7984 */ /* 0x000e680000000800 */
[----:B------:R-:W2:Y:S01]  /*0e00*/  LDS R21, [R0+0x80] ;  /* 0x0000800000157984 */ /* 0x000ea20000000800 */
        /* <DEDUP_REMOVED lines=23> */
[----:B--2---:R-:W-:-:S03]  /*0f80*/  FFMA R21, R21, R14, R28 ;  /* 0x0000000e15157223 */ /* 0x004fc6000000001c */
[----:B------:R-:W2:Y:S04]  /*0f90*/  LDS R23, [R0+0x340] ;  /* 0x0003400000177984 */ /* 0x000ea80000000800 */
[----:B------:R-:W3:Y:S04]  /*0fa0*/  LDS R28, [R0+0x380] ;  /* 0x00038000001c7984 */ /* 0x000ee80000000800 */
[----:B------:R-:W4:Y:S01]  /*0fb0*/  LDS R14, [R0+0x3c0] ;  /* 0x0003c000000e7984 */ /* 0x000f220000000800 */
[----:B0-----:R-:W-:-:S04]  /*0fc0*/  FFMA R15, R12, R15, R21 ;  /* 0x0000000f0c0f7223 */ /* 0x001fc80000000015 */
[----:B-1----:R-:W-:-:S04]  /*0fd0*/  FFMA R8, R8, R13, R15 ;  /* 0x0000000d08087223 */ /* 0x002fc8000000000f */
[----:B--2---:R-:W-:-:S04]  /*0fe0*/  FFMA R9, R23, R9, R8 ;  /* 0x0000000917097223 */ /* 0x004fc80000000008 */
[----:B---3--:R-:W-:-:S04]  /*0ff0*/  FFMA R9, R28, R10, R9 ;  /* 0x0000000a1c097223 */ /* 0x008fc80000000009 */
[----:B----4-:R-:W-:Y:S01]  /*1000*/  FFMA R25, R14, R11, R9 ;  /* 0x0000000b0e197223 */ /* 0x010fe20000000009 */
[----:B------:R-:W-:Y:S06]  /*1010*/  BAR.SYNC.DEFER_BLOCKING 0x0 ;  /* 0x0000000000007b1d */ /* 0x000fec0000010000 */
[----:B------:R-:W-:Y:S05]  /*1020*/  BRA.U UP0, `(.L_x_2) ;  /* 0xfffffff100b47547 */ /* 0x000fea000b83ffff */
[----:B------:R-:W-:-:S06]  /*1030*/  ULOP3.LUT UR6, UR5, 0x7fffffc, URZ, 0xc0, !UPT ;  /* 0x07fffffc05067892 */ /* 0x000fcc000f8ec0ff */
[----:B------:R-:W-:-:S07]  /*1040*/  MOV R20, UR6 ;  /* 0x0000000600147c02 */ /* 0x000fce0008000f00 */
.L_x_1:
[----:B------:R-:W-:-:S04]  /*1050*/  ULOP3.LUT UR7, UR5, 0x3, URZ, 0xc0, !UPT ;  /* 0x0000000305077892 */ /* 0x000fc8000f8ec0ff */
[----:B------:R-:W-:-:S09]  /*1060*/  UISETP.NE.AND UP0, UPT, UR7, URZ, UPT ;  /* 0x000000ff0700728c */ /* 0x000fd2000bf05270 */
[----:B------:R-:W-:Y:S05]  /*1070*/  BRA.U !UP0, `(.L_x_0) ;  /* 0x0000000908a87547 */ /* 0x000fea000b800000 */
[----:B------:R-:W0:Y:S01]  /*1080*/  LDC R19, c[0x0][0x388] ;  /* 0x0000e200ff137b82 */ /* 0x000e220000000800 */
[----:B------:R-:W1:Y:S01]  /*1090*/  LDCU UR6, c[0x0][0x3a0] ;  /* 0x00007400ff0677ac */ /* 0x000e620008000800 */
[----:B------:R-:W-:Y:S02]  /*10a0*/  UISETP.NE.AND UP0, UPT, UR7, 0x1, UPT ;  /* 0x000000010700788c */ /* 0x000fe4000bf05270 */
[----:B------:R-:W-:-:S04]  /*10b0*/  ULOP3.LUT UR5, UR5, 0x1, URZ, 0xc0, !UPT ;  /* 0x0000000105057892 */ /* 0x000fc8000f8ec0ff */
[----:B------:R-:W-:Y:S02]  /*10c0*/  UISETP.NE.U32.AND UP1, UPT, UR5, 0x1, UPT ;  /* 0x000000010500788c */ /* 0x000fe4000bf25070 */
[----:B-1----:R-:W-:Y:S01]  /*10d0*/  USHF.L.U32 UR6, UR6, 0x4, URZ ;  /* 0x0000000406067899 */ /* 0x002fe200080006ff */
[----:B0-----:R-:W-:Y:S01]  /*10e0*/  IMAD R19, R19, UR4, RZ ;  /* 0x0000000413137c24 */ /* 0x001fe2000f8e02ff */
[----:B------:R-:W-:Y:S10]  /*10f0*/  BRA.U !UP0, `(.L_x_3) ;  /* 0x0000000508ac7547 */ /* 0x000ff4000b800000 */
[----:B------:R-:W0:Y:S01]  /*1100*/  LDCU.64 UR8, c[0x0][0x390] ;  /* 0x00007200ff0877ac */ /* 0x000e220008000a00 */
[C---:B------:R-:W-:Y:S01]  /*1110*/  LEA R21, R20.reuse, R19, 0x4 ;  /* 0x0000001314157211 */ /* 0x040fe200078e20ff */
[----:B------:R-:W-:Y:S01]  /*1120*/  IMAD R18, R20, UR6, R17 ;  /* 0x0000000614127c24 */ /* 0x000fe2000f8e0211 */
[----:B------:R-:W1:Y:S02]  /*1130*/  LDCU.64 UR10, c[0x0][0x3a8] ;  /* 0x00007500ff0a77ac */ /* 0x000e640008000a00 */
[----:B------:R-:W-:Y:S02]  /*1140*/  IADD3 R11, P1, PT, R16, R21, RZ ;  /* 0x00000015100b7210 */ /* 0x000fe40007f3e0ff */
[----:B------:R-:W-:Y:S02]  /*1150*/  IADD3 R9, P0, PT, R5, R18, RZ ;  /* 0x0000001205097210 */ /* 0x000fe40007f1e0ff */
[----:B------:R-:W-:Y:S02]  /*1160*/  LEA.HI.X.SX32 R14, R21, R2, 0x1, P1 ;  /* 0x00000002150e7211 */ /* 0x000fe400008f0eff */
[----:B------:R-:W-:-:S02]  /*1170*/  LEA.HI.X.SX32 R12, R18, R3, 0x1, P0 ;  /* 0x00000003120c7211 */ /* 0x000fc400000f0eff */
[----:B0-----:R-:W-:Y:S02]  /*1180*/  LEA R10, P1, R11, UR8, 0x2 ;  /* 0x000000080b0a7c11 */ /* 0x001fe4000f8210ff */
[----:B-1----:R-:W-:Y:S02]  /*1190*/  LEA R8, P0, R9, UR10, 0x2 ;  /* 0x0000000a09087c11 */ /* 0x002fe4000f8010ff */
[----:B------:R-:W-:Y:S02]  /*11a0*/  LEA.HI.X R11, R11, UR9, R14, 0x2, P1 ;  /* 0x000000090b0b7c11 */ /* 0x000fe400088f140e */
[----:B------:R-:W-:-:S03]  /*11b0*/  LEA.HI.X R9, R9, UR11, R12, 0x2, P0 ;  /* 0x0000000b09097c11 */ /* 0x000fc600080f140c */
[----:B------:R-:W2:Y:S04]  /*11c0*/  LDG.E R27, desc[UR12][R10.64] ;  /* 0x0000000c0a1b7981 */ /* 0x000ea8000c1e1900 */
[----:B------:R-:W3:Y:S01]  /*11d0*/  LDG.E R29, desc[UR12][R8.64] ;  /* 0x0000000c081d7981 */ /* 0x000ee2000c1e1900 */
[----:B------:R-:W-:-:S03]  /*11e0*/  IADD3 R21, PT, PT, R21, 0x10, RZ ;  /* 0x0000001015157810 */ /* 0x000fc60007ffe0ff */
[----:B--2---:R-:W-:Y:S04]  /*11f0*/  STS [R6], R27 ;  /* 0x0000001b06007388 */ /* 0x004fe80000000800 */
[----:B---3--:R-:W-:Y:S01]  /*1200*/  STS [R4], R29 ;  /* 0x0000001d04007388 */ /* 0x008fe20000000800 */
[----:B------:R-:W-:Y:S06]  /*1210*/  BAR.SYNC.DEFER_BLOCKING 0x0 ;  /* 0x0000000000007b1d */ /* 0x000fec0000010000 */
[----:B------:R-:W-:Y:S04]  /*1220*/  LDS R22, [R0] ;  /* 0x0000000000167984 */ /* 0x000fe80000000800 */
[----:B------:R-:W0:Y:S04]  /*1230*/  LDS.128 R12, [R7] ;  /* 0x00000000070c7984 */ /* 0x000e280000000c00 */
[----:B------:R-:W1:Y:S04]  /*1240*/  LDS R26, [R0+0x40] ;  /* 0x00004000001a7984 */ /* 0x000e680000000800 */
[----:B------:R-:W2:Y:S04]  /*1250*/  LDS R23, [R0+0x80] ;  /* 0x0000800000177984 */ /* 0x000ea80000000800 */
[----:B------:R-:W3:Y:S04]  /*1260*/  LDS R24, [R0+0xc0] ;  /* 0x0000c00000187984 */ /* 0x000ee80000000800 */
[----:B------:R-:W-:Y:S04]  /*1270*/  LDS.128 R8, [R7+0x10] ;  /* 0x0000100007087984 */ /* 0x000fe80000000c00 */
[----:B------:R-:W-:Y:S01]  /*1280*/  LDS R29, [R0+0x300] ;  /* 0x00030000001d7984 */ /* 0x000fe20000000800 */
[----:B0-----:R-:W-:-:S03]  /*1290*/  FFMA R12, R12, R22, R25 ;  /* 0x000000160c0c7223 */ /* 0x001fc60000000019 */
[----:B------:R-:W0:Y:S01]  /*12a0*/  LDS R25, [R0+0x100] ;  /* 0x0001000000197984 */ /* 0x000e220000000800 */
[----:B-1----:R-:W-:-:S03]  /*12b0*/  FFMA R12, R26, R13, R12 ;  /* 0x0000000d1a0c7223 */ /* 0x002fc6000000000c */
[----:B------:R-:W1:Y:S01]  /*12c0*/  LDS R22, [R0+0x140] ;  /* 0x0001400000167984 */ /* 0x000e620000000800 */
[----:B--2---:R-:W-:-:S03]  /*12d0*/  FFMA R13, R23, R14, R12 ;  /* 0x0000000e170d7223 */ /* 0x004fc6000000000c */
[----:B------:R-:W2:Y:S01]  /*12e0*/  LDS R23, [R0+0x180] ;  /* 0x0001800000177984 */ /* 0x000ea20000000800 */
[----:B---3--:R-:W-:-:S03]  /*12f0*/  FFMA R13, R24, R15, R13 ;  /* 0x0000000f180d7223 */ /* 0x008fc6000000000d */
[----:B------:R-:W3:Y:S04]  /*1300*/  LDS R24, [R0+0x1c0] ;  /* 0x0001c00000187984 */ /* 0x000ee80000000800 */
[----:B------:R-:W-:Y:S01]  /*1310*/  LDS R26, [R0+0x340] ;  /* 0x00034000001a7984 */ /* 0x000fe20000000800 */
[----:B0-----:R-:W-:-:S03]  /*1320*/  FFMA R27, R8, R25, R13 ;  /* 0x00000019081b7223 */ /* 0x001fc6000000000d */
[----:B------:R-:W-:Y:S01]  /*1330*/  LDS R25, [R0+0x200] ;  /* 0x0002000000197984 */ /* 0x000fe20000000800 */
[----:B-1----:R-:W-:-:S03]  /*1340*/  FFMA R22, R22, R9, R27 ;  /* 0x0000000916167223 */ /* 0x002fc6000000001b */
[----:B------:R-:W0:Y:S01]  /*1350*/  LDS.128 R12, [R7+0x20] ;  /* 0x00002000070c7984 */ /* 0x000e220000000c00 */
[----:B--2---:R-:W-:Y:S01]  /*1360*/  FFMA R23, R23, R10, R22 ;  /* 0x0000000a17177223 */ /* 0x004fe20000000016 */
[----:B------:R-:W-:Y:S02]  /*1370*/  IADD3 R10, P0, PT, R16, R21, RZ ;  /* 0x00000015100a7210 */ /* 0x000fe40007f1e0ff */
[----:B------:R-:W1:Y:S01]  /*1380*/  LDS R8, [R0+0x240] ;  /* 0x0002400000087984 */ /* 0x000e620000000800 */
[----:B---3--:R-:W-:Y:S01]  /*1390*/  FFMA R11, R24, R11, R23 ;  /* 0x0000000b180b7223 */ /* 0x008fe20000000017 */
[----:B------:R-:W-:Y:S02]  /*13a0*/  LEA.HI.X.SX32 R21, R21, R2, 0x1, P0 ;  /* 0x0000000215157211 */ /* 0x000fe400000f0eff */
[----:B------:R-:W2:Y:S01]  /*13b0*/  LDS R9, [R0+0x280] ;  /* 0x0002800000097984 */ /* 0x000ea20000000800 */
[----:B------:R-:W-:-:S03]  /*13c0*/  LEA R22, P0, R10, UR8, 0x2 ;  /* 0x000000080a167c11 */ /* 0x000fc6000f8010ff */
[----:B------:R-:W-:Y:S01]  /*13d0*/  LDS R27, [R0+0x380] ;  /* 0x00038000001b7984 */ /* 0x000fe20000000800 */
[----:B------:R-:W-:Y:S01]  /*13e0*/  LEA.HI.X R23, R10, UR9, R21, 0x2, P0 ;  /* 0x000000090a177c11 */ /* 0x000fe200080f1415 */
[----:B0-----:R-:W-:Y:S01]  /*13f0*/  FFMA R11, R12, R25, R11 ;  /* 0x000000190c0b7223 */ /* 0x001fe2000000000b */
[----:B------:R-:W-:Y:S02]  /*1400*/  IADD3 R12, PT, PT, R18, UR6, RZ ;  /* 0x00000006120c7c10 */ /* 0x000fe4000fffe0ff */
[----:B------:R-:W-:Y:S01]  /*1410*/  LDS R18, [R0+0x3c0] ;  /* 0x0003c00000127984 */ /* 0x000fe20000000800 */
[----:B-1----:R-:W-:-:S03]  /*1420*/  FFMA R8, R8, R13, R11 ;  /* 0x0000000d08087223 */ /* 0x002fc6000000000b */
[----:B------:R-:W0:Y:S01]  /*1430*/  LDS R13, [R0+0x2c0] ;  /* 0x0002c000000d7984 */ /* 0x000e220000000800 */
[----:B--2---:R-:W-:-:S03]  /*1440*/  FFMA R14, R9, R14, R8 ;  /* 0x0000000e090e7223 */ /* 0x004fc60000000008 */
[----:B------:R-:W1:Y:S01]  /*1450*/  LDS.128 R8, [R7+0x30] ;  /* 0x0000300007087984 */ /* 0x000e620000000c00 */
[----:B------:R-:W-:Y:S01]  /*1460*/  BAR.SYNC.DEFER_BLOCKING 0x0 ;  /* 0x0000000000007b1d */ /* 0x000fe20000010000 */
[----:B------:R-:W-:-:S04]  /*1470*/  IADD3 R21, P0, PT, R5, R12, RZ ;  /* 0x0000000c05157210 */ /* 0x000fc80007f1e0ff */
[----:B------:R-:W-:Y:S02]  /*1480*/  LEA.HI.X.SX32 R12, R12, R3, 0x1, P0 ;  /* 0x000000030c0c7211 */ /* 0x000fe400000f0eff */
[----:B------:R-:W-:-:S04]  /*1490*/  LEA R24, P0, R21, UR10, 0x2 ;  /* 0x0000000a15187c11 */ /* 0x000fc8000f8010ff */
[----:B------:R-:W-:Y:S01]  /*14a0*/  LEA.HI.X R25, R21, UR11, R12, 0x2, P0 ;  /* 0x0000000b15197c11 */ /* 0x000fe200080f140c */
[----:B------:R-:W2:Y:S05]  /*14b0*/  LDG.E R23, desc[UR12][R22.64] ;  /* 0x0000000c16177981 */ /* 0x000eaa000c1e1900 */
[----:B------:R-:W3:Y:S01]  /*14c0*/  LDG.E R25, desc[UR12][R24.64] ;  /* 0x0000000c18197981 */ /* 0x000ee2000c1e1900 */
[----:B------:R-:W-:Y:S01]  /*14d0*/  IADD3 R20, PT, PT, R20, 0x2, RZ ;  /* 0x0000000214147810 */ /* 0x000fe20007ffe0ff */
[----:B0-----:R-:W-:-:S04]  /*14e0*/  FFMA R28, R13, R15, R14 ;  /* 0x0000000f0d1c7223 */ /* 0x001fc8000000000e */
[----:B-1----:R-:W-:-:S04]  /*14f0*/  FFMA R29, R8, R29, R28 ;  /* 0x0000001d081d7223 */ /* 0x002fc8000000001c */
[----:B------:R-:W-:-:S04]  /*1500*/  FFMA R26, R26, R9, R29 ;  /* 0x000000091a1a7223 */ /* 0x000fc8000000001d */
[----:B------:R-:W-:-:S04]  /*1510*/  FFMA R27, R27, R10, R26 ;  /* 0x0000000a1b1b7223 */ /* 0x000fc8000000001a */
[----:B------:R-:W-:Y:S01]  /*1520*/  FFMA R27, R18, R11, R27 ;  /* 0x0000000b121b7223 */ /* 0x000fe2000000001b */
        /* <DEDUP_REMOVED lines=8> */
[----:B------:R-:W-:Y:S04]  /*15b0*/  LDS R25, [R0+0x100] ;  /* 0x0001000000197984 */ /* 0x000fe80000000800 */
[----:B------:R-:W4:Y:S04]  /*15c0*/  LDS.128 R8, [R7+0x10] ;  /* 0x0000100007087984 */ /* 0x000f280000000c00 */
[----:B------:R-:W5:Y:S04]  /*15d0*/  LDS R18, [R0+0x140] ;  /* 0x0001400000127984 */ /* 0x000f680000000800 */
[----:B------:R-:W-:Y:S01]  /*15e0*/  LDS R24, [R0+0x240] ;  /* 0x0002400000187984 */ /* 0x000fe20000000800 */
[----:B0-----:R-:W-:-:S03]  /*15f0*/  FFMA R27, R12, R21, R27 ;  /* 0x000000150c1b7223 */ /* 0x001fc6000000001b */
[----:B------:R-:W0:Y:S01]  /*1600*/  LDS R21, [R0+0x180] ;  /* 0x0001800000157984 */ /* 0x000e220000000800 */
[----:B-1----:R-:W-:-:S03]  /*1610*/  FFMA R12, R22, R13, R27 ;  /* 0x0000000d160c7223 */ /* 0x002fc6000000001b */
[----:B------:R-:W1:Y:S01]  /*1620*/  LDS R22, [R0+0x1c0] ;  /* 0x0001c00000167984 */ /* 0x000e620000000800 */
[----:B--2---:R-:W-:-:S04]  /*1630*/  FFMA R23, R23, R14, R12 ;  /* 0x0000000e17177223 */ /* 0x004fc8000000000c */
[----:B---3--:R-:W-:Y:S02]  /*1640*/  FFMA R27, R28, R15, R23 ;  /* 0x0000000f1c1b7223 */ /* 0x008fe40000000017 */
[----:B------:R-:W-:Y:S04]  /*1650*/  LDS R23, [R0+0x200] ;  /* 0x0002000000177984 */ /* 0x000fe80000000800 */
[----:B------:R-:W2:Y:S01]  /*1660*/  LDS.128 R12, [R7+0x20] ;  /* 0x00002000070c7984 */ /* 0x000ea20000000c00 */
[----:B----4-:R-:W-:-:S04]  /*1670*/  FFMA R25, R8, R25, R27 ;  /* 0x0000001908197223 */ /* 0x010fc8000000001b */
[----:B-----5:R-:W-:Y:S02]  /*1680*/  FFMA R18, R18, R9, R25 ;  /* 0x0000000912127223 */ /* 0x020fe40000000019 */
[----:B------:R-:W3:Y:S02]  /*1690*/  LDS R25, [R0+0x280] ;  /* 0x0002800000197984 */ /* 0x000ee40000000800 */
[----:B0-----:R-:W-:Y:S02]  /*16a0*/  FFMA R21, R21, R10, R18 ;  /* 0x0000000a15157223 */ /* 0x001fe40000000012 */
[----:B------:R-:W0:Y:S02]  /*16b0*/  LDS R18, [R0+0x2c0] ;  /* 0x0002c00000127984 */ /* 0x000e240000000800 */
[----:B-1----:R-:W-:Y:S02]  /*16c0*/  FFMA R27, R22, R11, R21 ;  /* 0x0000000b161b7223 */ /* 0x002fe40000000015 */
[----:B------:R-:W-:Y:S04]  /*16d0*/  LDS R21, [R0+0x300] ;  /* 0x0003000000157984 */ /* 0x000fe80000000800 */
[----:B------:R-:W1:Y:S04]  /*16e0*/  LDS.128 R8, [R7+0x30] ;  /* 0x0000300007087984 */ /* 0x000e680000000c00 */
[----:B------:R-:W4:Y:S01]  /*16f0*/  LDS R22, [R0+0x340] ;  /* 0x0003400000167984 */ /* 0x000f220000000800 */
[----:B--2---:R-:W-:-:S03]  /*1700*/  FFMA R27, R12, R23, R27 ;  /* 0x000000170c1b7223 */ /* 0x004fc6000000001b */
[----:B------:R-:W2:Y:S01]  /*1710*/  LDS R23, [R0+0x380] ;  /* 0x0003800000177984 */ /* 0x000ea20000000800 */
[----:B------:R-:W-:-:S03]  /*1720*/  FFMA R24, R24, R13, R27 ;  /* 0x0000000d18187223 */ /* 0x000fc6000000001b */
[----:B------:R-:W5:Y:S01]  /*1730*/  LDS R12, [R0+0x3c0] ;  /* 0x0003c000000c7984 */ /* 0x000f620000000800 */
[----:B---3--:R-:W-:-:S04]  /*1740*/  FFMA R25, R25, R14, R24 ;  /* 0x0000000e19197223 */ /* 0x008fc80000000018 */
[----:B0-----:R-:W-:-:S04]  /*1750*/  FFMA R15, R18, R15, R25 ;  /* 0x0000000f120f7223 */ /* 0x001fc80000000019 */
[----:B-1----:R-:W-:-:S04]  /*1760*/  FFMA R15, R8, R21, R15 ;  /* 0x00000015080f7223 */ /* 0x002fc8000000000f */
[----:B----4-:R-:W-:-:S04]  /*1770*/  FFMA R22, R22, R9, R15 ;  /* 0x0000000916167223 */ /* 0x010fc8000000000f */
[----:B--2---:R-:W-:-:S04]  /*1780*/  FFMA R23, R23, R10, R22 ;  /* 0x0000000a17177223 */ /* 0x004fc80000000016 */
[----:B-----5:R-:W-:Y:S01]  /*1790*/  FFMA R25, R12, R11, R23 ;  /* 0x0000000b0c197223 */ /* 0x020fe20000000017 */
[----:B------:R-:W-:Y:S06]  /*17a0*/  BAR.SYNC.DEFER_BLOCKING 0x0 ;  /* 0x0000000000007b1d */ /* 0x000fec0000010000 */
.L_x_3:
[----:B------:R-:W-:Y:S05]  /*17b0*/  BRA.U UP1, `(.L_x_0) ;  /* 0x0000000101d87547 */ /* 0x000fea000b800000 */
        /* <DEDUP_REMOVED lines=8> */
[C---:B0-----:R-:W-:Y:S02]  /*1840*/  LEA R12, P0, R16.reuse, UR8, 0x2 ;  /* 0x00000008100c7c11 */ /* 0x041fe4000f8010ff */
[C---:B-1----:R-:W-:Y:S02]  /*1850*/  LEA R18, P1, R5.reuse, UR10, 0x2 ;  /* 0x0000000a05127c11 */ /* 0x042fe4000f8210ff */
[----:B------:R-:W-:Y:S02]  /*1860*/  LEA.HI.X R13, R16, UR9, R19, 0x2, P0 ;  /* 0x00000009100d7c11 */ /* 0x000fe400080f1413 */
[----:B------:R-:W-:-:S03]  /*1870*/  LEA.HI.X R19, R5, UR11, R20, 0x2, P1 ;  /* 0x0000000b05137c11 */ /* 0x000fc600088f1414 */
[----:B------:R-:W2:Y:S04]  /*1880*/  LDG.E R5, desc[UR12][R12.64] ;  /* 0x0000000c0c057981 */ /* 0x000ea8000c1e1900 */
[----:B------:R-:W3:Y:S04]  /*1890*/  LDG.E R21, desc[UR12][R18.64] ;  /* 0x0000000c12157981 */ /* 0x000ee8000c1e1900 */
        /* <DEDUP_REMOVED lines=11> */
[----:B------:R-:W5:Y:S04]  /*1950*/  LDS R19, [R0+0x180] ;  /* 0x0001800000137984 */ /* 0x000f680000000800 */
[----:B------:R-:W5:Y:S04]  /*1960*/  LDS R4, [R0+0x1c0] ;  /* 0x0001c00000047984 */ /* 0x000f680000000800 */
[----:B------:R-:W-:Y:S04]  /*1970*/  LDS R5, [R0+0x200] ;  /* 0x0002000000057984 */ /* 0x000fe80000000800 */
[----:B------:R-:W5:Y:S01]  /*1980*/  LDS.128 R20, [R7+0x20] ;  /* 0x0000200007147984 */ /* 0x000f620000000c00 */
[----:B0-----:R-:W-:-:S03]  /*1990*/  FFMA R8, R8, R24, R25 ;  /* 0x0000001808087223 */ /* 0x001fc60000000019 */
[----:B------:R-:W0:Y:S01]  /*19a0*/  LDS R6, [R0+0x240] ;  /* 0x0002400000067984 */ /* 0x000e220000000800 */
[----:B-1----:R-:W-:-:S03]  /*19b0*/  FFMA R9, R27, R9, R8 ;  /* 0x000000091b097223 */ /* 0x002fc60000000008 */
[----:B------:R-:W1:Y:S01]  /*19c0*/  LDS R25, [R0+0x280] ;  /* 0x0002800000197984 */ /* 0x000e620000000800 */
[----:B--2---:R-:W-:-:S03]  /*19d0*/  FFMA R9, R26, R10, R9 ;  /* 0x0000000a1a097223 */ /* 0x004fc60000000009 */
[----:B------:R-:W2:Y:S01]  /*19e0*/  LDS R18, [R0+0x2c0] ;  /* 0x0002c00000127984 */ /* 0x000ea20000000800 */
[----:B---3--:R-:W-:-:S03]  /*19f0*/  FFMA R29, R16, R11, R9 ;  /* 0x0000000b101d7223 */ /* 0x008fc60000000009 */
[----:B------:R-:W-:Y:S04]  /*1a00*/  LDS R27, [R0+0x300] ;  /* 0x00030000001b7984 */ /* 0x000fe80000000800 */
[----:B------:R-:W3:Y:S01]  /*1a10*/  LDS.128 R8, [R7+0x30] ;  /* 0x0000300007087984 */ /* 0x000ee20000000c00 */
[----:B----4-:R-:W-:-:S03]  /*1a20*/  FFMA R29, R12, R3, R29 ;  /* 0x000000030c1d7223 */ /* 0x010fc6000000001d */
[----:B------:R-:W4:Y:S01]  /*1a30*/  LDS R16, [R0+0x340] ;  /* 0x0003400000107984 */ /* 0x000f220000000800 */
[----:B-----5:R-:W-:-:S03]  /*1a40*/  FFMA R12, R2, R13, R29 ;  /* 0x0000000d020c7223 */ /* 0x020fc6000000001d */
[----:B------:R-:W5:Y:S01]  /*1a50*/  LDS R3, [R0+0x380] ;  /* 0x0003800000037984 */ /* 0x000f620000000800 */
[----:B------:R-:W-:-:S03]  /*1a60*/  FFMA R19, R19, R14, R12 ;  /* 0x0000000e13137223 */ /* 0x000fc6000000000c */
[----:B------:R-:W5:Y:S01]  /*1a70*/  LDS R2, [R0+0x3c0] ;  /* 0x0003c00000027984 */ /* 0x000f620000000800 */
[----:B------:R-:W-:-:S04]  /*1a80*/  FFMA R15, R4, R15, R19 ;  /* 0x0000000f040f7223 */ /* 0x000fc80000000013 */
[----:B------:R-:W-:-:S04]  /*1a90*/  FFMA R5, R20, R5, R15 ;  /* 0x0000000514057223 */ /* 0x000fc8000000000f */
[----:B0-----:R-:W-:-:S04]  /*1aa0*/  FFMA R6, R6, R21, R5 ;  /* 0x0000001506067223 */ /* 0x001fc80000000005 */
[----:B-1----:R-:W-:-:S04]  /*1ab0*/  FFMA R25, R25, R22, R6 ;  /* 0x0000001619197223 */ /* 0x002fc80000000006 */
[----:B--2---:R-:W-:-:S04]  /*1ac0*/  FFMA R23, R18, R23, R25 ;  /* 0x0000001712177223 */ /* 0x004fc80000000019 */
[----:B---3--:R-:W-:-:S04]  /*1ad0*/  FFMA R23, R8, R27, R23 ;  /* 0x0000001b08177223 */ /* 0x008fc80000000017 */
[----:B----4-:R-:W-:-:S04]  /*1ae0*/  FFMA R16, R16, R9, R23 ;  /* 0x0000000910107223 */ /* 0x010fc80000000017 */
[----:B-----5:R-:W-:-:S04]  /*1af0*/  FFMA R3, R3, R10, R16 ;  /* 0x0000000a03037223 */ /* 0x020fc80000000010 */
[----:B------:R-:W-:Y:S01]  /*1b00*/  FFMA R25, R2, R11, R3 ;  /* 0x0000000b02197223 */ /* 0x000fe20000000003 */
[----:B------:R-:W-:Y:S06]  /*1b10*/  BAR.SYNC.DEFER_BLOCKING 0x0 ;  /* 0x0000000000007b1d */ /* 0x000fec0000010000 */
.L_x_0:
[----:B------:R-:W0:Y:S01]  /*1b20*/  S2R R3, SR_TID.Y ;  /* 0x0000000000037919 */ /* 0x000e220000002200 */
[----:B------:R-:W1:Y:S01]  /*1b30*/  LDC R2, c[0x0][0x3b8] ;  /* 0x0000ee00ff027b82 */ /* 0x000e620000000800 */
[----:B------:R-:W2:Y:S01]  /*1b40*/  LDCU.64 UR6, c[0x0][0x3c0] ;  /* 0x00007800ff0677ac */ /* 0x000ea20008000a00 */
[----:B------:R-:W0:Y:S01]  /*1b50*/  S2R R0, SR_TID.X ;  /* 0x0000000000007919 */ /* 0x000e220000002100 */
[----:B-1----:R-:W-:Y:S02]  /*1b60*/  IMAD R17, R2, UR4, R17 ;  /* 0x0000000402117c24 */ /* 0x002fe4000f8e0211 */
[----:B0-----:R-:W-:-:S05]  /*1b70*/  IMAD R0, R3, R2, R0 ;  /* 0x0000000203007224 */ /* 0x001fca00078e0200 */
[----:B------:R-:W-:Y:S02]  /*1b80*/  SHF.R.S32.HI R2, RZ, 0x1f, R0 ;  /* 0x0000001fff027819 */ /* 0x000fe40000011400 */
[----:B------:R-:W-:-:S04]  /*1b90*/  IADD3 R0, P0, PT, R17, R0, RZ ;  /* 0x0000000011007210 */ /* 0x000fc80007f1e0ff */
[----:B------:R-:W-:Y:S02]  /*1ba0*/  LEA.HI.X.SX32 R17, R17, R2, 0x1, P0 ;  /* 0x0000000211117211 */ /* 0x000fe400000f0eff */
[----:B--2---:R-:W-:-:S04]  /*1bb0*/  LEA R2, P0, R0, UR6, 0x2 ;  /* 0x0000000600027c11 */ /* 0x004fc8000f8010ff */
[----:B------:R-:W-:-:S05]  /*1bc0*/  LEA.HI.X R3, R0, UR7, R17, 0x2, P0 ;  /* 0x0000000700037c11 */ /* 0x000fca00080f1411 */
[----:B------:R-:W-:Y:S01]  /*1bd0*/  STG.E desc[UR12][R2.64], R25 ;  /* 0x0000001902007986 */ /* 0x000fe2000c10190c */
[----:B------:R-:W-:Y:S05]  /*1be0*/  EXIT ;  /* 0x000000000000794d */ /* 0x000fea0003800000 */
.L_x_4:
[----:B------:R-:W-:-:S00]  /*1bf0*/  BRA `(.L_x_4) ;  /* 0xfffffffc00fc7947 */ /* 0x000fc0000383ffff */
[----:B------:R-:W-:-:S00]  /*1c00*/  NOP ;  /* 0x0000000000007918 */ /* 0x000fc00000000000 */
[----:B------:R-:W-:-:S00]  /*1c10*/  NOP ;  /* 0x0000000000007918 */ /* 0x000fc00000000000 */
[----:B------:R-:W-:-:S00]  /*1c20*/  NOP ;  /* 0x0000000000007918 */ /* 0x000fc00000000000 */
[----:B------:R-:W-:-:S00]  /*1c30*/  NOP ;  /* 0x0000000000007918 */ /* 0x000fc00000000000 */
[----:B------:R-:W-:-:S00]  /*1c40*/  NOP ;  /* 0x0000000000007918 */ /* 0x000fc00000000000 */
[----:B------:R-:W-:-:S00]  /*1c50*/  NOP ;  /* 0x0000000000007918 */ /* 0x000fc00000000000 */
[----:B------:R-:W-:-:S00]  /*1c60*/  NOP ;  /* 0x0000000000007918 */ /* 0x000fc00000000000 */
[----:B------:R-:W-:-:S00]  /*1c70*/  NOP ;  /* 0x0000000000007918 */ /* 0x000fc00000000000 */
.L_x_5:


//--------------------- .nv.shared._Z18matrix_multiKernel6MatrixS_S_ --------------------------
	.section	.nv.shared._Z18matrix_multiKernel6MatrixS_S_,"aw",@nobits
	.sectionflags	@""
	.align	4
.nv.shared._Z18matrix_multiKernel6MatrixS_S_:
	.zero		3072


//--------------------- .nv.shared.reserved.0     --------------------------
	.section	.nv.shared.reserved.0,"aw",@nobits
	.weak		__nv_reservedSMEM_offset_0_alias
	.size		__nv_reservedSMEM_offset_0_alias, 0, 64
	.other		__nv_reservedSMEM_offset_0_alias,@"STO_CUDA_RESERVED_SHARED STV_DEFAULT"
__nv_reservedSMEM_offset_0_alias:
	.zero		0
	.zero		64


//--------------------- .nv.constant0._Z18matrix_multiKernel6MatrixS_S_ --------------------------
	.section	.nv.constant0._Z18matrix_multiKernel6MatrixS_S_,"a",@progbits
	.sectionflags	@""
	.align	4
.nv.constant0._Z18matrix_multiKernel6MatrixS_S_:
	.zero		968


//--------------------- SYMBOLS --------------------------

	.type		.nv.reservedSmem.offset0,@object
	.size		.nv.reservedSmem.offset0,0x4
	.type		.nv.reservedSmem.cap,@object
	.size		.nv.reservedSmem.cap,0x4
